	.target	sm_90a

	.elftype	@"ET_EXEC"


//--------------------- .note.nv.tkinfo           --------------------------
	.section	.note.nv.tkinfo,"",@"SHT_NOTE"
	.sectionflags	@"SHF_NOTE_NV_TKINFO"
	.tkinfo
        /*0018*/ 	.word	0x00000002
        /*0030*/ 	.string	""
        /*0030*/ 	.string	"ptxas"
        /*0030*/ 	.string	"Cuda compilation tools, release 13.0, V13.0.88"
        /*0030*/ 	.string	"Build cuda_13.0.r13.0/compiler.36424714_0"
        /*0030*/ 	.string	"-arch sm_90a -m 64 "



//--------------------- .note.nv.cuinfo           --------------------------
	.section	.note.nv.cuinfo,"",@"SHT_NOTE"
	.sectionflags	@"SHF_NOTE_NV_CUINFO"
        /*0018*/ 	.short	0x0002
        /*001a*/ 	.short	0x005a
        /*001c*/ 	.short	0x0082
	.zero		2


//--------------------- .nv.info                  --------------------------
	.section	.nv.info,"",@"SHT_CUDA_INFO"
	.align	4


	//----- nvinfo : EIATTR_REGCOUNT
	.align		4
        /*0000*/ 	.byte	0x04, 0x2f
        /*0002*/ 	.short	(.L_15 - .L_14)
	.align		4
.L_14:
        /*0004*/ 	.word	index@(_ZN7cutlass13device_kernelINS_4gemm6kernel13GemmUniversalIN4cute5tupleIJiiiiEEENS1_10collective13CollectiveMmaINS1_34MainloopSm90TmaGmmaWarpSpecializedILi3ENS5_IJNS4_1CILi2EEENSA_ILi1EEESC_EEENS1_35KernelTmaWarpSpecializedCooperativeEEENS5_IJNSA_ILi256EEESG_NSA_ILi64EEEEEENS_10tfloat32_tENS5_IJlSC_lEEESJ_SK_NS4_8TiledMMAINS4_8MMA_AtomIJNS4_4SM904GMMA30MMA_64x256x8_F32TF32TF32_SS_TNILNSO_7ScaleInE1ELSQ_1EEEEEENS4_6LayoutISD_NS5_IJSC_NSA_ILi0EEESU_EEEEENS5_IJNS4_10UnderscoreESX_SX_EEEEENS4_13SM90_TMA_LOADENS4_14ComposedLayoutINS4_7SwizzleILi3ELi4ELi3EEENS4_18smem_ptr_flag_bitsILi32EEENST_INS5_IJNSA_ILi8EEENSA_ILi32EEEEEENS5_IJS17_SC_EEEEEEEvNS4_8identityENS4_23SM90_TMA_LOAD_MULTICASTES1B_vS1C_EENS_8epilogue10collective6detail29Sm90TmaWarpSpecializedAdapterINS1G_15DefaultEpilogueISJ_SK_SK_NS1F_6thread17LinearCombinationISJ_Li1EffLNS1K_9ScaleType4KindE0ELNS_15FloatRoundStyleE2ESJ_EENS1_15EpilogueDefaultEEEEEvvEEEEvNT_6ParamsE)
        /*0008*/ 	.word	0x000000a8


	//----- nvinfo : EIATTR_FRAME_SIZE
	.align		4
.L_15:
        /*000c*/ 	.byte	0x04, 0x11
        /*000e*/ 	.short	(.L_17 - .L_16)
	.align		4
.L_16:
        /*0010*/ 	.word	index@(_ZN7cutlass13device_kernelINS_4gemm6kernel13GemmUniversalIN4cute5tupleIJiiiiEEENS1_10collective13CollectiveMmaINS1_34MainloopSm90TmaGmmaWarpSpecializedILi3ENS5_IJNS4_1CILi2EEENSA_ILi1EEESC_EEENS1_35KernelTmaWarpSpecializedCooperativeEEENS5_IJNSA_ILi256EEESG_NSA_ILi64EEEEEENS_10tfloat32_tENS5_IJlSC_lEEESJ_SK_NS4_8TiledMMAINS4_8MMA_AtomIJNS4_4SM904GMMA30MMA_64x256x8_F32TF32TF32_SS_TNILNSO_7ScaleInE1ELSQ_1EEEEEENS4_6LayoutISD_NS5_IJSC_NSA_ILi0EEESU_EEEEENS5_IJNS4_10UnderscoreESX_SX_EEEEENS4_13SM90_TMA_LOADENS4_14ComposedLayoutINS4_7SwizzleILi3ELi4ELi3EEENS4_18smem_ptr_flag_bitsILi32EEENST_INS5_IJNSA_ILi8EEENSA_ILi32EEEEEENS5_IJS17_SC_EEEEEEEvNS4_8identityENS4_23SM90_TMA_LOAD_MULTICASTES1B_vS1C_EENS_8epilogue10collective6detail29Sm90TmaWarpSpecializedAdapterINS1G_15DefaultEpilogueISJ_SK_SK_NS1F_6thread17LinearCombinationISJ_Li1EffLNS1K_9ScaleType4KindE0ELNS_15FloatRoundStyleE2ESJ_EENS1_15EpilogueDefaultEEEEEvvEEEEvNT_6ParamsE)
        /*0014*/ 	.word	0x00000cf8


	//----- nvinfo : EIATTR_MIN_STACK_SIZE
	.align		4
.L_17:
        /*0018*/ 	.byte	0x04, 0x12
        /*001a*/ 	.short	(.L_19 - .L_18)
	.align		4
.L_18:
        /*001c*/ 	.word	index@(_ZN7cutlass13device_kernelINS_4gemm6kernel13GemmUniversalIN4cute5tupleIJiiiiEEENS1_10collective13CollectiveMmaINS1_34MainloopSm90TmaGmmaWarpSpecializedILi3ENS5_IJNS4_1CILi2EEENSA_ILi1EEESC_EEENS1_35KernelTmaWarpSpecializedCooperativeEEENS5_IJNSA_ILi256EEESG_NSA_ILi64EEEEEENS_10tfloat32_tENS5_IJlSC_lEEESJ_SK_NS4_8TiledMMAINS4_8MMA_AtomIJNS4_4SM904GMMA30MMA_64x256x8_F32TF32TF32_SS_TNILNSO_7ScaleInE1ELSQ_1EEEEEENS4_6LayoutISD_NS5_IJSC_NSA_ILi0EEESU_EEEEENS5_IJNS4_10UnderscoreESX_SX_EEEEENS4_13SM90_TMA_LOADENS4_14ComposedLayoutINS4_7SwizzleILi3ELi4ELi3EEENS4_18smem_ptr_flag_bitsILi32EEENST_INS5_IJNSA_ILi8EEENSA_ILi32EEEEEENS5_IJS17_SC_EEEEEEEvNS4_8identityENS4_23SM90_TMA_LOAD_MULTICASTES1B_vS1C_EENS_8epilogue10collective6detail29Sm90TmaWarpSpecializedAdapterINS1G_15DefaultEpilogueISJ_SK_SK_NS1F_6thread17LinearCombinationISJ_Li1EffLNS1K_9ScaleType4KindE0ELNS_15FloatRoundStyleE2ESJ_EENS1_15EpilogueDefaultEEEEEvvEEEEvNT_6ParamsE)
        /*0020*/ 	.word	0x00000cf8
.L_19:


//--------------------- .nv.compat                --------------------------
	.section	.nv.compat,"",@"SHT_CUDA_COMPAT_INFO"
	.align	4
        /*0000*/ 	.byte	0x02, 0x09, 0x01, 0x00, 0x02, 0x02, 0x04, 0x00, 0x02, 0x05, 0x05, 0x00, 0x03, 0x07, 0x01, 0x01
        /*0010*/ 	.byte	0x02, 0x03, 0x01, 0x00, 0x02, 0x06, 0x01, 0x00, 0x04, 0x0b, 0x08, 0x00, 0x00, 0x00, 0x00, 0x00
        /*0020*/ 	.byte	0x00, 0x00, 0x00, 0x00


//--------------------- .nv.info._ZN7cutlass13device_kernelINS_4gemm6kernel13GemmUniversalIN4cute5tupleIJiiiiEEENS1_10collective13CollectiveMmaINS1_34MainloopSm90TmaGmmaWarpSpecializedILi3ENS5_IJNS4_1CILi2EEENSA_ILi1EEESC_EEENS1_35KernelTmaWarpSpecializedCooperativeEEENS5_IJNSA_ILi256EEESG_NSA_ILi64EEEEEENS_10tfloat32_tENS5_IJlSC_lEEESJ_SK_NS4_8TiledMMAINS4_8MMA_AtomIJNS4_4SM904GMMA30MMA_64x256x8_F32TF32TF32_SS_TNILNSO_7ScaleInE1ELSQ_1EEEEEENS4_6LayoutISD_NS5_IJSC_NSA_ILi0EEESU_EEEEENS5_IJNS4_10UnderscoreESX_SX_EEEEENS4_13SM90_TMA_LOADENS4_14ComposedLayoutINS4_7SwizzleILi3ELi4ELi3EEENS4_18smem_ptr_flag_bitsILi32EEENST_INS5_IJNSA_ILi8EEENSA_ILi32EEEEEENS5_IJS17_SC_EEEEEEEvNS4_8identityENS4_23SM90_TMA_LOAD_MULTICASTES1B_vS1C_EENS_8epilogue10collective6detail29Sm90TmaWarpSpecializedAdapterINS1G_15DefaultEpilogueISJ_SK_SK_NS1F_6thread17LinearCombinationISJ_Li1EffLNS1K_9ScaleType4KindE0ELNS_15FloatRoundStyleE2ESJ_EENS1_15EpilogueDefaultEEEEEvvEEEEvNT_6ParamsE --------------------------
	.section	.nv.info._ZN7cutlass13device_kernelINS_4gemm6kernel13GemmUniversalIN4cute5tupleIJiiiiEEENS1_10collective13CollectiveMmaINS1_34MainloopSm90TmaGmmaWarpSpecializedILi3ENS5_IJNS4_1CILi2EEENSA_ILi1EEESC_EEENS1_35KernelTmaWarpSpecializedCooperativeEEENS5_IJNSA_ILi256EEESG_NSA_ILi64EEEEEENS_10tfloat32_tENS5_IJlSC_lEEESJ_SK_NS4_8TiledMMAINS4_8MMA_AtomIJNS4_4SM904GMMA30MMA_64x256x8_F32TF32TF32_SS_TNILNSO_7ScaleInE1ELSQ_1EEEEEENS4_6LayoutISD_NS5_IJSC_NSA_ILi0EEESU_EEEEENS5_IJNS4_10UnderscoreESX_SX_EEEEENS4_13SM90_TMA_LOADENS4_14ComposedLayoutINS4_7SwizzleILi3ELi4ELi3EEENS4_18smem_ptr_flag_bitsILi32EEENST_INS5_IJNSA_ILi8EEENSA_ILi32EEEEEENS5_IJS17_SC_EEEEEEEvNS4_8identityENS4_23SM90_TMA_LOAD_MULTICASTES1B_vS1C_EENS_8epilogue10collective6detail29Sm90TmaWarpSpecializedAdapterINS1G_15DefaultEpilogueISJ_SK_SK_NS1F_6thread17LinearCombinationISJ_Li1EffLNS1K_9ScaleType4KindE0ELNS_15FloatRoundStyleE2ESJ_EENS1_15EpilogueDefaultEEEEEvvEEEEvNT_6ParamsE,"",@"SHT_CUDA_INFO"
	.sectionflags	@""
	.align	4


	//----- nvinfo : EIATTR_CUDA_API_VERSION
	.align		4
        /*0000*/ 	.byte	0x04, 0x37
        /*0002*/ 	.short	(.L_21 - .L_20)
.L_20:
        /*0004*/ 	.word	0x00000082


	//----- nvinfo : EIATTR_KPARAM_INFO
	.align		4
.L_21:
        /*0008*/ 	.byte	0x04, 0x17
        /*000a*/ 	.short	(.L_23 - .L_22)
.L_22:
        /*000c*/ 	.word	0x00000000
        /*0010*/ 	.short	0x0000
        /*0012*/ 	.short	0x0070
        /*0014*/ 	.byte	0x00, 0xf0, 0x01, 0x10


	//----- nvinfo : EIATTR_SPARSE_MMA_MASK
	.align		4
.L_23:
        /*0018*/ 	.byte	0x03, 0x50
        /*001a*/ 	.short	0x0000


	//----- nvinfo : EIATTR_MAXREG_COUNT
	.align		4
        /*001c*/ 	.byte	0x03, 0x1b
        /*001e*/ 	.short	0x00a8


	//----- nvinfo : EIATTR_NUM_BARRIERS
	.align		4
        /*0020*/ 	.byte	0x02, 0x4c
        /*0022*/ 	.byte	0x01
	.zero		1


	//----- nvinfo : EIATTR_EXTERNS
	.align		4
        /*0024*/ 	.byte	0x04, 0x0f
        /*0026*/ 	.short	(.L_25 - .L_24)


	//   ....[0]....
	.align		4
.L_24:
        /*0028*/ 	.word	index@(__assertfail)


	//----- nvinfo : EIATTR_ANNOTATIONS
	.align		4
.L_25:
        /*002c*/ 	.byte	0x04, 0x55
        /*002e*/ 	.short	(.L_27 - .L_26)


	//   ....[0]....
.L_26:
        /*0030*/ 	.word	0x00000001
        /*0034*/ 	.byte	0xe0, 0x09, 0x00, 0x00, 0x01, 0x00, 0x00, 0x00, 0xf0, 0x09, 0x00, 0x00, 0x01, 0x00, 0x00, 0x00
        /* <DEDUP_REMOVED lines=1385> */
        /*56d4*/ 	.byte	0x60, 0x28, 0x02, 0x00, 0x01, 0x00, 0x00, 0x00, 0x80, 0x28, 0x02, 0x00


	//----- nvinfo : EIATTR_MERCURY_ISA_VERSION
	.align		4
.L_27:
        /*56e0*/ 	.byte	0x03, 0x5f
        /*56e2*/ 	.short	0x0101


	//----- nvinfo : EIATTR_INT_WARP_WIDE_INSTR_OFFSETS
	.align		4
        /*56e4*/ 	.byte	0x04, 0x31
        /*56e6*/ 	.short	(.L_29 - .L_28)


	//   ....[0]....
.L_28:
        /*56e8*/ 	.word	0x00000560


	//   ....[1]....
        /*56ec*/ 	.word	0x00000570


	//   ....[2]....
        /*56f0*/ 	.word	0x000006e0


	//----- nvinfo : EIATTR_COOP_GROUP_MASK_REGIDS
	.align		4
.L_29:
        /*56f4*/ 	.byte	0x04, 0x29
        /*56f6*/ 	.short	(.L_31 - .L_30)


	//   ....[0]....
.L_30:
        /*56f8*/ 	.word	0xffffffff


	//   ....[1]....
        /*56fc*/ 	.word	0xffffffff


	//   ....[2]....
        /*5700*/ 	.word	0xffffffff


	//   ....[3]....
        /*5704*/ 	.word	0xffffffff


	//   ....[4]....
        /*5708*/ 	.word	0xffffffff


	//   ....[5]....
        /*570c*/ 	.word	0xffffffff


	//----- nvinfo : EIATTR_COOP_GROUP_INSTR_OFFSETS
	.align		4
.L_31:
        /*5710*/ 	.byte	0x04, 0x28
        /*5712*/ 	.short	(.L_33 - .L_32)


	//   ....[0]....
.L_32:
        /*5714*/ 	.word	0x00000070


	//   ....[1]....
        /*5718*/ 	.word	0x00000080


	//   ....[2]....
        /*571c*/ 	.word	0x000001a0


	//   ....[3]....
        /*5720*/ 	.word	0x000003b0


	//   ....[4]....
        /*5724*/ 	.word	0x00000820


	//   ....[5]....
        /*5728*/ 	.word	0x000013f0


	//----- nvinfo : EIATTR_REG_RECONFIG
	.align		4
.L_33:
        /*572c*/ 	.byte	0x01, 0x54
	.zero		2


	//----- nvinfo : EIATTR_SYSCALL_OFFSETS
	.align		4
        /*5730*/ 	.byte	0x04, 0x46
        /*5732*/ 	.short	(.L_35 - .L_34)


	//   ....[0]....
.L_34:
        /*5734*/ 	.word	0x000015a0


	//----- nvinfo : EIATTR_MBARRIER_INSTR_OFFSETS
	.align		4
.L_35:
        /*5738*/ 	.byte	0x04, 0x39
        /*573a*/ 	.short	(.L_37 - .L_36)


	//   ....[0]....
.L_36:
        /*573c*/ 	.word	0x00000320
        /*5740*/ 	.word	0x000000ff
        /*5744*/ 	.word	0x00000000
        /*5748*/ 	.short	0x0100
        /*574a*/ 	.byte	0x08
	.zero		1


	//   ....[1]....
        /*574c*/ 	.word	0x00000330
        /*5750*/ 	.word	0x000000ff
        /*5754*/ 	.word	0x00000018
        /*5758*/ 	.short	0x0100
        /*575a*/ 	.byte	0x08
	.zero		1


	//   ....[2]....
        /*575c*/ 	.word	0x00000340
        /*5760*/ 	.word	0x000000ff
        /*5764*/ 	.word	0x00000008
        /*5768*/ 	.short	0x0100
        /*576a*/ 	.byte	0x08
	.zero		1


	//   ....[3]....
        /*576c*/ 	.word	0x00000350
        /*5770*/ 	.word	0x000000ff
        /*5774*/ 	.word	0x00000020
        /*5778*/ 	.short	0x0100
        /*577a*/ 	.byte	0x08
	.zero		1


	//   ....[4]....
        /*577c*/ 	.word	0x00000360
        /*5780*/ 	.word	0x000000ff
        /*5784*/ 	.word	0x00000010
        /*5788*/ 	.short	0x0100
        /*578a*/ 	.byte	0x08
	.zero		1


	//   ....[5]....
        /*578c*/ 	.word	0x00000370
        /*5790*/ 	.word	0x000000ff
        /*5794*/ 	.word	0x00000028
        /*5798*/ 	.short	0x0100
        /*579a*/ 	.byte	0x08
	.zero		1


	//   ....[6]....
        /*579c*/ 	.word	0x00000750
        /*57a0*/ 	.word	0x000000ff
        /*57a4*/ 	.word	0x00000040
        /*57a8*/ 	.short	0x0100
        /*57aa*/ 	.byte	0x06
	.zero		1


	//   ....[7]....
        /*57ac*/ 	.word	0x00000780
        /*57b0*/ 	.word	0x000000ff
        /*57b4*/ 	.word	0x00000048
        /*57b8*/ 	.short	0x0100
        /*57ba*/ 	.byte	0x06
	.zero		1


	//   ....[8]....
        /*57bc*/ 	.word	0x00001680
        /*57c0*/ 	.word	0x00000004
        /*57c4*/ 	.word	0x00000000
        /*57c8*/ 	.short	0x010a
        /*57ca*/ 	.byte	0x3f
	.zero		1


	//   ....[9]....
        /*57cc*/ 	.word	0x000016c0
        /*57d0*/ 	.word	0x00000004
        /*57d4*/ 	.word	0x00000000
        /*57d8*/ 	.short	0x010a
        /*57da*/ 	.byte	0x3f
	.zero		1


	//   ....[10]....
        /*57dc*/ 	.word	0x00008d00
        /*57e0*/ 	.word	0x00000003
        /*57e4*/ 	.word	0x00000000
        /*57e8*/ 	.short	0x010a
        /*57ea*/ 	.byte	0x3f
	.zero		1


	//   ....[11]....
        /*57ec*/ 	.word	0x00008d40
        /*57f0*/ 	.word	0x00000003
        /*57f4*/ 	.word	0x00000000
        /*57f8*/ 	.short	0x010a
        /*57fa*/ 	.byte	0x3f
	.zero		1


	//   ....[12]....
        /*57fc*/ 	.word	0x00010e00
        /*5800*/ 	.word	0x00000003
        /*5804*/ 	.word	0x00000000
        /*5808*/ 	.short	0x0101
        /*580a*/ 	.byte	0x3f
	.zero		1


	//   ....[13]....
        /*580c*/ 	.word	0x00011030
        /*5810*/ 	.word	0x00000000
        /*5814*/ 	.word	0x00000000
        /*5818*/ 	.short	0x0101
        /*581a*/ 	.byte	0x3f
	.zero		1


	//   ....[14]....
        /*581c*/ 	.word	0x00022330
        /*5820*/ 	.word	0x0000000f
        /*5824*/ 	.word	0x00000018
        /*5828*/ 	.short	0x010a
        /*582a*/ 	.byte	0x3f
	.zero		1


	//   ....[15]....
        /*582c*/ 	.word	0x00022780
        /*5830*/ 	.word	0x00000002
        /*5834*/ 	.word	0x00000048
        /*5838*/ 	.short	0x0101
        /*583a*/ 	.byte	0x3f
	.zero		1


	//   ....[16]....
        /*583c*/ 	.word	0x00022f80
        /*5840*/ 	.word	0x00000003
        /*5844*/ 	.word	0x00000000
        /*5848*/ 	.short	0x010a
        /*584a*/ 	.byte	0x3f
	.zero		1


	//   ....[17]....
        /*584c*/ 	.word	0x00023010
        /*5850*/ 	.word	0x00000003
        /*5854*/ 	.word	0x00000000
        /*5858*/ 	.short	0x010a
        /*585a*/ 	.byte	0x3f
	.zero		1


	//   ....[18]....
        /*585c*/ 	.word	0x000230a0
        /*5860*/ 	.word	0x00000003
        /*5864*/ 	.word	0x00000000
        /*5868*/ 	.short	0x010a
        /*586a*/ 	.byte	0x3f
	.zero		1


	//   ....[19]....
        /*586c*/ 	.word	0x00023100
        /*5870*/ 	.word	0x00000004
        /*5874*/ 	.word	0x00000000
        /*5878*/ 	.short	0x010a
        /*587a*/ 	.byte	0x3f
	.zero		1


	//   ....[20]....
        /*587c*/ 	.word	0x00023150
        /*5880*/ 	.word	0x00000003
        /*5884*/ 	.word	0x00000000
        /*5888*/ 	.short	0x010a
        /*588a*/ 	.byte	0x3f
	.zero		1


	//   ....[21]....
        /*588c*/ 	.word	0x00023220
        /*5890*/ 	.word	0x0000000f
        /*5894*/ 	.word	0x00000018
        /*5898*/ 	.short	0x010a
        /*589a*/ 	.byte	0x3f
	.zero		1


	//   ....[22]....
        /*589c*/ 	.word	0x000232f0
        /*58a0*/ 	.word	0x00000003
        /*58a4*/ 	.word	0x00000000
        /*58a8*/ 	.short	0x010a
        /*58aa*/ 	.byte	0x3f
	.zero		1


	//   ....[23]....
        /*58ac*/ 	.word	0x00023340
        /*58b0*/ 	.word	0x00000003
        /*58b4*/ 	.word	0x00000000
        /*58b8*/ 	.short	0x010a
        /*58ba*/ 	.byte	0x3f
	.zero		1


	//----- nvinfo : EIATTR_NUM_MBARRIERS
	.align		4
.L_37:
        /*58bc*/ 	.byte	0x03, 0x38
        /*58be*/ 	.short	0x0008


	//----- nvinfo : EIATTR_EXIT_INSTR_OFFSETS
	.align		4
        /*58c0*/ 	.byte	0x04, 0x1c
        /*58c2*/ 	.short	(.L_39 - .L_38)


	//   ....[0]....
.L_38:
        /*58c4*/ 	.word	0x00000a80


	//   ....[1]....
        /*58c8*/ 	.word	0x00001310


	//   ....[2]....
        /*58cc*/ 	.word	0x000219a0


	//   ....[3]....
        /*58d0*/ 	.word	0x00021fc0


	//   ....[4]....
        /*58d4*/ 	.word	0x000230f0


	//----- nvinfo : EIATTR_MAX_THREADS
	.align		4
.L_39:
        /*58d8*/ 	.byte	0x04, 0x05
        /*58da*/ 	.short	(.L_41 - .L_40)
.L_40:
        /*58dc*/ 	.word	0x00000180
        /*58e0*/ 	.word	0x00000001
        /*58e4*/ 	.word	0x00000001


	//----- nvinfo : EIATTR_CRS_STACK_SIZE
	.align		4
.L_41:
        /*58e8*/ 	.byte	0x04, 0x1e
        /*58ea*/ 	.short	(.L_43 - .L_42)
.L_42:
        /*58ec*/ 	.word	0x00000000


	//----- nvinfo : EIATTR_CBANK_PARAM_SIZE
	.align		4
.L_43:
        /*58f0*/ 	.byte	0x03, 0x19
        /*58f2*/ 	.short	0x0470


	//----- nvinfo : EIATTR_PARAM_CBANK
	.align		4
        /*58f4*/ 	.byte	0x04, 0x0a
        /*58f6*/ 	.short	(.L_45 - .L_44)
	.align		4
.L_44:
        /*58f8*/ 	.word	index@(.nv.constant0._ZN7cutlass13device_kernelINS_4gemm6kernel13GemmUniversalIN4cute5tupleIJiiiiEEENS1_10collective13CollectiveMmaINS1_34MainloopSm90TmaGmmaWarpSpecializedILi3ENS5_IJNS4_1CILi2EEENSA_ILi1EEESC_EEENS1_35KernelTmaWarpSpecializedCooperativeEEENS5_IJNSA_ILi256EEESG_NSA_ILi64EEEEEENS_10tfloat32_tENS5_IJlSC_lEEESJ_SK_NS4_8TiledMMAINS4_8MMA_AtomIJNS4_4SM904GMMA30MMA_64x256x8_F32TF32TF32_SS_TNILNSO_7ScaleInE1ELSQ_1EEEEEENS4_6LayoutISD_NS5_IJSC_NSA_ILi0EEESU_EEEEENS5_IJNS4_10UnderscoreESX_SX_EEEEENS4_13SM90_TMA_LOADENS4_14ComposedLayoutINS4_7SwizzleILi3ELi4ELi3EEENS4_18smem_ptr_flag_bitsILi32EEENST_INS5_IJNSA_ILi8EEENSA_ILi32EEEEEENS5_IJS17_SC_EEEEEEEvNS4_8identityENS4_23SM90_TMA_LOAD_MULTICASTES1B_vS1C_EENS_8epilogue10collective6detail29Sm90TmaWarpSpecializedAdapterINS1G_15DefaultEpilogueISJ_SK_SK_NS1F_6thread17LinearCombinationISJ_Li1EffLNS1K_9ScaleType4KindE0ELNS_15FloatRoundStyleE2ESJ_EENS1_15EpilogueDefaultEEEEEvvEEEEvNT_6ParamsE)
        /*58fc*/ 	.short	0x0210
        /*58fe*/ 	.short	0x0470


	//----- nvinfo : EIATTR_SW_WAR
	.align		4
.L_45:
        /*5900*/ 	.byte	0x04, 0x36
        /*5902*/ 	.short	(.L_47 - .L_46)
.L_46:
        /*5904*/ 	.word	0x00000008
.L_47:


//--------------------- .nv.callgraph             --------------------------
	.section	.nv.callgraph,"",@"SHT_CUDA_CALLGRAPH"
	.align	4
	.sectionentsize	8
	.align		4
        /*0000*/ 	.word	0x00000000
	.align		4
        /*0004*/ 	.word	0xffffffff
	.align		4
        /*0008*/ 	.word	index@(_ZN7cutlass13device_kernelINS_4gemm6kernel13GemmUniversalIN4cute5tupleIJiiiiEEENS1_10collective13CollectiveMmaINS1_34MainloopSm90TmaGmmaWarpSpecializedILi3ENS5_IJNS4_1CILi2EEENSA_ILi1EEESC_EEENS1_35KernelTmaWarpSpecializedCooperativeEEENS5_IJNSA_ILi256EEESG_NSA_ILi64EEEEEENS_10tfloat32_tENS5_IJlSC_lEEESJ_SK_NS4_8TiledMMAINS4_8MMA_AtomIJNS4_4SM904GMMA30MMA_64x256x8_F32TF32TF32_SS_TNILNSO_7ScaleInE1ELSQ_1EEEEEENS4_6LayoutISD_NS5_IJSC_NSA_ILi0EEESU_EEEEENS5_IJNS4_10UnderscoreESX_SX_EEEEENS4_13SM90_TMA_LOADENS4_14ComposedLayoutINS4_7SwizzleILi3ELi4ELi3EEENS4_18smem_ptr_flag_bitsILi32EEENST_INS5_IJNSA_ILi8EEENSA_ILi32EEEEEENS5_IJS17_SC_EEEEEEEvNS4_8identityENS4_23SM90_TMA_LOAD_MULTICASTES1B_vS1C_EENS_8epilogue10collective6detail29Sm90TmaWarpSpecializedAdapterINS1G_15DefaultEpilogueISJ_SK_SK_NS1F_6thread17LinearCombinationISJ_Li1EffLNS1K_9ScaleType4KindE0ELNS_15FloatRoundStyleE2ESJ_EENS1_15EpilogueDefaultEEEEEvvEEEEvNT_6ParamsE)
	.align		4
        /*000c*/ 	.word	index@(__assertfail)
	.align		4
        /*0010*/ 	.word	0x00000000
	.align		4
        /*0014*/ 	.word	0xfffffffe
	.align		4
        /*0018*/ 	.word	0x00000000
	.align		4
        /*001c*/ 	.word	0xfffffffd
	.align		4
        /*0020*/ 	.word	0x00000000
	.align		4
        /*0024*/ 	.word	0xfffffffc


//--------------------- .nv.constant4             --------------------------
	.section	.nv.constant4,"a",@progbits
	.align	8
	.align		8
.nv.constant4:
        /*0000*/ 	.dword	__assertfail
	.align		8
        /*0008*/ 	.dword	__unnamed_1
	.align		8
        /*0010*/ 	.dword	_ZN39_INTERNAL_04e7d9d5_4_k_cu_f4731ade_69274cuda3std3__45__cpo5beginE
	.align		8
        /*0018*/ 	.dword	_ZN39_INTERNAL_04e7d9d5_4_k_cu_f4731ade_69274cuda3std3__45__cpo3endE
	.align		8
        /*0020*/ 	.dword	_ZN39_INTERNAL_04e7d9d5_4_k_cu_f4731ade_69274cuda3std3__45__cpo6cbeginE
	.align		8
        /*0028*/ 	.dword	_ZN39_INTERNAL_04e7d9d5_4_k_cu_f4731ade_69274cuda3std3__45__cpo4cendE
	.align		8
        /*0030*/ 	.dword	_ZN39_INTERNAL_04e7d9d5_4_k_cu_f4731ade_69274cuda3std3__441_GLOBAL__N__04e7d9d5_4_k_cu_f4731ade_69276ignoreE
	.align		8
        /*0038*/ 	.dword	_ZN39_INTERNAL_04e7d9d5_4_k_cu_f4731ade_69274cuda3std3__419piecewise_constructE
	.align		8
        /*0040*/ 	.dword	_ZN39_INTERNAL_04e7d9d5_4_k_cu_f4731ade_69274cuda3std3__48in_placeE
	.align		8
        /*0048*/ 	.dword	_ZN39_INTERNAL_04e7d9d5_4_k_cu_f4731ade_69274cuda3std6ranges3__45__cpo4swapE
	.align		8
        /*0050*/ 	.dword	_ZN39_INTERNAL_04e7d9d5_4_k_cu_f4731ade_69274cuda3std6ranges3__45__cpo9iter_moveE
	.align		8
        /*0058*/ 	.dword	_ZN39_INTERNAL_04e7d9d5_4_k_cu_f4731ade_69274cute7productE
	.align		8
        /*0060*/ 	.dword	_ZN39_INTERNAL_04e7d9d5_4_k_cu_f4731ade_69274cute1_E
	.align		8
        /*0068*/ 	.dword	$str$22
	.align		8
        /*0070*/ 	.dword	$str$23


//--------------------- .text._ZN7cutlass13device_kernelINS_4gemm6kernel13GemmUniversalIN4cute5tupleIJiiiiEEENS1_10collective13CollectiveMmaINS1_34MainloopSm90TmaGmmaWarpSpecializedILi3ENS5_IJNS4_1CILi2EEENSA_ILi1EEESC_EEENS1_35KernelTmaWarpSpecializedCooperativeEEENS5_IJNSA_ILi256EEESG_NSA_ILi64EEEEEENS_10tfloat32_tENS5_IJlSC_lEEESJ_SK_NS4_8TiledMMAINS4_8MMA_AtomIJNS4_4SM904GMMA30MMA_64x256x8_F32TF32TF32_SS_TNILNSO_7ScaleInE1ELSQ_1EEEEEENS4_6LayoutISD_NS5_IJSC_NSA_ILi0EEESU_EEEEENS5_IJNS4_10UnderscoreESX_SX_EEEEENS4_13SM90_TMA_LOADENS4_14ComposedLayoutINS4_7SwizzleILi3ELi4ELi3EEENS4_18smem_ptr_flag_bitsILi32EEENST_INS5_IJNSA_ILi8EEENSA_ILi32EEEEEENS5_IJS17_SC_EEEEEEEvNS4_8identityENS4_23SM90_TMA_LOAD_MULTICASTES1B_vS1C_EENS_8epilogue10collective6detail29Sm90TmaWarpSpecializedAdapterINS1G_15DefaultEpilogueISJ_SK_SK_NS1F_6thread17LinearCombinationISJ_Li1EffLNS1K_9ScaleType4KindE0ELNS_15FloatRoundStyleE2ESJ_EENS1_15EpilogueDefaultEEEEEvvEEEEvNT_6ParamsE --------------------------
	.section	.text._ZN7cutlass13device_kernelINS_4gemm6kernel13GemmUniversalIN4cute5tupleIJiiiiEEENS1_10collective13CollectiveMmaINS1_34MainloopSm90TmaGmmaWarpSpecializedILi3ENS5_IJNS4_1CILi2EEENSA_ILi1EEESC_EEENS1_35KernelTmaWarpSpecializedCooperativeEEENS5_IJNSA_ILi256EEESG_NSA_ILi64EEEEEENS_10tfloat32_tENS5_IJlSC_lEEESJ_SK_NS4_8TiledMMAINS4_8MMA_AtomIJNS4_4SM904GMMA30MMA_64x256x8_F32TF32TF32_SS_TNILNSO_7ScaleInE1ELSQ_1EEEEEENS4_6LayoutISD_NS5_IJSC_NSA_ILi0EEESU_EEEEENS5_IJNS4_10UnderscoreESX_SX_EEEEENS4_13SM90_TMA_LOADENS4_14ComposedLayoutINS4_7SwizzleILi3ELi4ELi3EEENS4_18smem_ptr_flag_bitsILi32EEENST_INS5_IJNSA_ILi8EEENSA_ILi32EEEEEENS5_IJS17_SC_EEEEEEEvNS4_8identityENS4_23SM90_TMA_LOAD_MULTICASTES1B_vS1C_EENS_8epilogue10collective6detail29Sm90TmaWarpSpecializedAdapterINS1G_15DefaultEpilogueISJ_SK_SK_NS1F_6thread17LinearCombinationISJ_Li1EffLNS1K_9ScaleType4KindE0ELNS_15FloatRoundStyleE2ESJ_EENS1_15EpilogueDefaultEEEEEvvEEEEvNT_6ParamsE,"ax",@progbits
	.align	128
.text._ZN7cutlass13device_kernelINS_4gemm6kernel13GemmUniversalIN4cute5tupleIJiiiiEEENS1_10collective13CollectiveMmaINS1_34MainloopSm90TmaGmmaWarpSpecializedILi3ENS5_IJNS4_1CILi2EEENSA_ILi1EEESC_EEENS1_35KernelTmaWarpSpecializedCooperativeEEENS5_IJNSA_ILi256EEESG_NSA_ILi64EEEEEENS_10tfloat32_tENS5_IJlSC_lEEESJ_SK_NS4_8TiledMMAINS4_8MMA_AtomIJNS4_4SM904GMMA30MMA_64x256x8_F32TF32TF32_SS_TNILNSO_7ScaleInE1ELSQ_1EEEEEENS4_6LayoutISD_NS5_IJSC_NSA_ILi0EEESU_EEEEENS5_IJNS4_10UnderscoreESX_SX_EEEEENS4_13SM90_TMA_LOADENS4_14ComposedLayoutINS4_7SwizzleILi3ELi4ELi3EEENS4_18smem_ptr_flag_bitsILi32EEENST_INS5_IJNSA_ILi8EEENSA_ILi32EEEEEENS5_IJS17_SC_EEEEEEEvNS4_8identityENS4_23SM90_TMA_LOAD_MULTICASTES1B_vS1C_EENS_8epilogue10collective6detail29Sm90TmaWarpSpecializedAdapterINS1G_15DefaultEpilogueISJ_SK_SK_NS1F_6thread17LinearCombinationISJ_Li1EffLNS1K_9ScaleType4KindE0ELNS_15FloatRoundStyleE2ESJ_EENS1_15EpilogueDefaultEEEEEvvEEEEvNT_6ParamsE:
        .type           _ZN7cutlass13device_kernelINS_4gemm6kernel13GemmUniversalIN4cute5tupleIJiiiiEEENS1_10collective13CollectiveMmaINS1_34MainloopSm90TmaGmmaWarpSpecializedILi3ENS5_IJNS4_1CILi2EEENSA_ILi1EEESC_EEENS1_35KernelTmaWarpSpecializedCooperativeEEENS5_IJNSA_ILi256EEESG_NSA_ILi64EEEEEENS_10tfloat32_tENS5_IJlSC_lEEESJ_SK_NS4_8TiledMMAINS4_8MMA_AtomIJNS4_4SM904GMMA30MMA_64x256x8_F32TF32TF32_SS_TNILNSO_7ScaleInE1ELSQ_1EEEEEENS4_6LayoutISD_NS5_IJSC_NSA_ILi0EEESU_EEEEENS5_IJNS4_10UnderscoreESX_SX_EEEEENS4_13SM90_TMA_LOADENS4_14ComposedLayoutINS4_7SwizzleILi3ELi4ELi3EEENS4_18smem_ptr_flag_bitsILi32EEENST_INS5_IJNSA_ILi8EEENSA_ILi32EEEEEENS5_IJS17_SC_EEEEEEEvNS4_8identityENS4_23SM90_TMA_LOAD_MULTICASTES1B_vS1C_EENS_8epilogue10collective6detail29Sm90TmaWarpSpecializedAdapterINS1G_15DefaultEpilogueISJ_SK_SK_NS1F_6thread17LinearCombinationISJ_Li1EffLNS1K_9ScaleType4KindE0ELNS_15FloatRoundStyleE2ESJ_EENS1_15EpilogueDefaultEEEEEvvEEEEvNT_6ParamsE,@function
        .size           _ZN7cutlass13device_kernelINS_4gemm6kernel13GemmUniversalIN4cute5tupleIJiiiiEEENS1_10collective13CollectiveMmaINS1_34MainloopSm90TmaGmmaWarpSpecializedILi3ENS5_IJNS4_1CILi2EEENSA_ILi1EEESC_EEENS1_35KernelTmaWarpSpecializedCooperativeEEENS5_IJNSA_ILi256EEESG_NSA_ILi64EEEEEENS_10tfloat32_tENS5_IJlSC_lEEESJ_SK_NS4_8TiledMMAINS4_8MMA_AtomIJNS4_4SM904GMMA30MMA_64x256x8_F32TF32TF32_SS_TNILNSO_7ScaleInE1ELSQ_1EEEEEENS4_6LayoutISD_NS5_IJSC_NSA_ILi0EEESU_EEEEENS5_IJNS4_10UnderscoreESX_SX_EEEEENS4_13SM90_TMA_LOADENS4_14ComposedLayoutINS4_7SwizzleILi3ELi4ELi3EEENS4_18smem_ptr_flag_bitsILi32EEENST_INS5_IJNSA_ILi8EEENSA_ILi32EEEEEENS5_IJS17_SC_EEEEEEEvNS4_8identityENS4_23SM90_TMA_LOAD_MULTICASTES1B_vS1C_EENS_8epilogue10collective6detail29Sm90TmaWarpSpecializedAdapterINS1G_15DefaultEpilogueISJ_SK_SK_NS1F_6thread17LinearCombinationISJ_Li1EffLNS1K_9ScaleType4KindE0ELNS_15FloatRoundStyleE2ESJ_EENS1_15EpilogueDefaultEEEEEvvEEEEvNT_6ParamsE,(.L_x_579 - _ZN7cutlass13device_kernelINS_4gemm6kernel13GemmUniversalIN4cute5tupleIJiiiiEEENS1_10collective13CollectiveMmaINS1_34MainloopSm90TmaGmmaWarpSpecializedILi3ENS5_IJNS4_1CILi2EEENSA_ILi1EEESC_EEENS1_35KernelTmaWarpSpecializedCooperativeEEENS5_IJNSA_ILi256EEESG_NSA_ILi64EEEEEENS_10tfloat32_tENS5_IJlSC_lEEESJ_SK_NS4_8TiledMMAINS4_8MMA_AtomIJNS4_4SM904GMMA30MMA_64x256x8_F32TF32TF32_SS_TNILNSO_7ScaleInE1ELSQ_1EEEEEENS4_6LayoutISD_NS5_IJSC_NSA_ILi0EEESU_EEEEENS5_IJNS4_10UnderscoreESX_SX_EEEEENS4_13SM90_TMA_LOADENS4_14ComposedLayoutINS4_7SwizzleILi3ELi4ELi3EEENS4_18smem_ptr_flag_bitsILi32EEENST_INS5_IJNSA_ILi8EEENSA_ILi32EEEEEENS5_IJS17_SC_EEEEEEEvNS4_8identityENS4_23SM90_TMA_LOAD_MULTICASTES1B_vS1C_EENS_8epilogue10collective6detail29Sm90TmaWarpSpecializedAdapterINS1G_15DefaultEpilogueISJ_SK_SK_NS1F_6thread17LinearCombinationISJ_Li1EffLNS1K_9ScaleType4KindE0ELNS_15FloatRoundStyleE2ESJ_EENS1_15EpilogueDefaultEEEEEvvEEEEvNT_6ParamsE)
        .other          _ZN7cutlass13device_kernelINS_4gemm6kernel13GemmUniversalIN4cute5tupleIJiiiiEEENS1_10collective13CollectiveMmaINS1_34MainloopSm90TmaGmmaWarpSpecializedILi3ENS5_IJNS4_1CILi2EEENSA_ILi1EEESC_EEENS1_35KernelTmaWarpSpecializedCooperativeEEENS5_IJNSA_ILi256EEESG_NSA_ILi64EEEEEENS_10tfloat32_tENS5_IJlSC_lEEESJ_SK_NS4_8TiledMMAINS4_8MMA_AtomIJNS4_4SM904GMMA30MMA_64x256x8_F32TF32TF32_SS_TNILNSO_7ScaleInE1ELSQ_1EEEEEENS4_6LayoutISD_NS5_IJSC_NSA_ILi0EEESU_EEEEENS5_IJNS4_10UnderscoreESX_SX_EEEEENS4_13SM90_TMA_LOADENS4_14ComposedLayoutINS4_7SwizzleILi3ELi4ELi3EEENS4_18smem_ptr_flag_bitsILi32EEENST_INS5_IJNSA_ILi8EEENSA_ILi32EEEEEENS5_IJS17_SC_EEEEEEEvNS4_8identityENS4_23SM90_TMA_LOAD_MULTICASTES1B_vS1C_EENS_8epilogue10collective6detail29Sm90TmaWarpSpecializedAdapterINS1G_15DefaultEpilogueISJ_SK_SK_NS1F_6thread17LinearCombinationISJ_Li1EffLNS1K_9ScaleType4KindE0ELNS_15FloatRoundStyleE2ESJ_EENS1_15EpilogueDefaultEEEEEvvEEEEvNT_6ParamsE,@"STO_CUDA_ENTRY STV_DEFAULT"
_ZN7cutlass13device_kernelINS_4gemm6kernel13GemmUniversalIN4cute5tupleIJiiiiEEENS1_10collective13CollectiveMmaINS1_34MainloopSm90TmaGmmaWarpSpecializedILi3ENS5_IJNS4_1CILi2EEENSA_ILi1EEESC_EEENS1_35KernelTmaWarpSpecializedCooperativeEEENS5_IJNSA_ILi256EEESG_NSA_ILi64EEEEEENS_10tfloat32_tENS5_IJlSC_lEEESJ_SK_NS4_8TiledMMAINS4_8MMA_AtomIJNS4_4SM904GMMA30MMA_64x256x8_F32TF32TF32_SS_TNILNSO_7ScaleInE1ELSQ_1EEEEEENS4_6LayoutISD_NS5_IJSC_NSA_ILi0EEESU_EEEEENS5_IJNS4_10UnderscoreESX_SX_EEEEENS4_13SM90_TMA_LOADENS4_14ComposedLayoutINS4_7SwizzleILi3ELi4ELi3EEENS4_18smem_ptr_flag_bitsILi32EEENST_INS5_IJNSA_ILi8EEENSA_ILi32EEEEEENS5_IJS17_SC_EEEEEEEvNS4_8identityENS4_23SM90_TMA_LOAD_MULTICASTES1B_vS1C_EENS_8epilogue10collective6detail29Sm90TmaWarpSpecializedAdapterINS1G_15DefaultEpilogueISJ_SK_SK_NS1F_6thread17LinearCombinationISJ_Li1EffLNS1K_9ScaleType4KindE0ELNS_15FloatRoundStyleE2ESJ_EENS1_15EpilogueDefaultEEEEEvvEEEEvNT_6ParamsE:
[----:B------:R-:W0:Y:S02]  /*0000*/  LDC R1, c[0x0][0x28] ;  /* 0x00000a00ff017b82 */ /* 0x000e240000000800 */
[----:B0-----:R-:W-:Y:S01]  /*0010*/  VIADD R1, R1, 0xfffff308 ;  /* 0xfffff30801017836 */ /* 0x001fe20000000000 */
[----:B------:R-:W0:Y:S01]  /*0020*/  S2R R4, SR_TID.X ;  /* 0x0000000000047919 */ /* 0x000e220000002100 */
[----:B------:R-:W-:Y:S01]  /*0030*/  ELECT P0, URZ, PT ;  /* 0x00000000003f782f */ /* 0x000fe20003800000 */
[----:B------:R-:W-:Y:S01]  /*0040*/  BSSY B0, `(.L_x_0) ;  /* 0x0000015000007945 */ /* 0x000fe20003800000 */
[--C-:B0-----:R-:W-:Y:S02]  /*0050*/  SHF.R.U32.HI R0, RZ, 0x5, R4.reuse ;  /* 0x00000005ff007819 */ /* 0x101fe40000011604 */
[----:B------:R-:W-:-:S03]  /*0060*/  SHF.R.U32.HI R2, RZ, 0x7, R4 ;  /* 0x00000007ff027819 */ /* 0x000fc60000011604 */
[----:B------:R-:W0:Y:S04]  /*0070*/  SHFL.IDX PT, R3, R0, RZ, 0x1f ;  /* 0x00001fff00037589 */ /* 0x000e2800000e0000 */
[----:B------:R-:W1:Y:S01]  /*0080*/  SHFL.IDX PT, R2, R2, RZ, 0x1f ;  /* 0x00001fff02027589 */ /* 0x000e6200000e0000 */
[----:B0-----:R-:W-:Y:S02]  /*0090*/  R2UR UR9, R3 ;  /* 0x00000000030972ca */ /* 0x001fe400000e0000 */
[----:B-1----:R-:W-:-:S11]  /*00a0*/  R2UR UR5, R2 ;  /* 0x00000000020572ca */ /* 0x002fd600000e0000 */
[----:B------:R-:W-:Y:S02]  /*00b0*/  USHF.R.S32.HI UR4, URZ, 0x1f, UR9 ;  /* 0x0000001f3f047899 */ /* 0x000fe40008011409 */
[----:B------:R-:W-:Y:S02]  /*00c0*/  ISETP.NE.OR P0, PT, RZ, UR9, !P0 ;  /* 0x00000009ff007c0c */ /* 0x000fe4000c705670 */
[----:B------:R-:W-:-:S04]  /*00d0*/  ULEA.HI UR4, UR4, UR9, URZ, 0x2 ;  /* 0x0000000904047291 */ /* 0x000fc8000f8f103f */
[----:B------:R-:W-:-:S04]  /*00e0*/  ULOP3.LUT UR4, UR4, 0xfffffffc, URZ, 0xc0, !UPT ;  /* 0xfffffffc04047892 */ /* 0x000fc8000f8ec03f */
[----:B------:R-:W-:-:S03]  /*00f0*/  UIADD3 UR9, UR9, -UR4, URZ ;  /* 0x8000000409097290 */ /* 0x000fc6000fffe03f */
[----:B------:R-:W-:Y:S09]  /*0100*/  @P0 BRA `(.L_x_1) ;  /* 0x0000000000200947 */ /* 0x000ff20003800000 */
[----:B------:R-:W-:Y:S02]  /*0110*/  ULDC.64 UR6, c[0x0][0x198] ;  /* 0x0000660000067ab9 */ /* 0x000fe40000000a00 */
[----:B------:R-:W-:Y:S02]  /*0120*/  UIADD3 UR10, UP0, UR6, 0xf0, URZ ;  /* 0x000000f0060a7890 */ /* 0x000fe4000ff1e03f */
[----:B------:R-:W-:Y:S02]  /*0130*/  UIADD3 UR6, UP1, UR6, 0x1f0, URZ ;  /* 0x000001f006067890 */ /* 0x000fe4000ff3e03f */
[----:B------:R-:W-:Y:S02]  /*0140*/  UIADD3.X UR11, URZ, UR7, URZ, UP0, !UPT ;  /* 0x000000073f0b7290 */ /* 0x000fe400087fe43f */
[----:B------:R-:W-:-:S07]  /*0150*/  UIADD3.X UR7, URZ, UR7, URZ, UP1, !UPT ;  /* 0x000000073f077290 */ /* 0x000fce0008ffe43f */
[----:B------:R0:W-:Y:S02]  /*0160*/  UTMACCTL.PF [UR10] ;  /* 0x000000000a0079b9 */ /* 0x0001e40008040000 */
[----:B------:R0:W-:Y:S02]  /*0170*/  UTMACCTL.PF [UR6] ;  /* 0x00000000060079b9 */ /* 0x0001e40008040000 */
[----:B0-----:R-:W-:Y:S01]  /*0180*/  NOP ;  /* 0x0000000000007918 */ /* 0x001fe20000000000 */
.L_x_1:
[----:B------:R-:W-:Y:S05]  /*0190*/  BSYNC B0 ;  /* 0x0000000000007941 */ /* 0x000fea0003800000 */
.L_x_0:
[----:B------:R-:W0:Y:S01]  /*01a0*/  SHFL.IDX PT, R2, R0, RZ, 0x1f ;  /* 0x00001fff00027589 */ /* 0x000e2200000e0000 */
[----:B------:R-:W-:Y:S01]  /*01b0*/  UISETP.NE.AND UP0, UPT, UR9, 0x3, UPT ;  /* 0x000000030900788c */ /* 0x000fe2000bf05270 */
[----:B------:R-:W-:Y:S01]  /*01c0*/  ISETP.NE.AND P1, PT, RZ, UR5, PT ;  /* 0x00000005ff007c0c */ /* 0x000fe2000bf25270 */
[----:B------:R-:W-:Y:S02]  /*01d0*/  UIADD3 UR16, UR5, -0x1, URZ ;  /* 0xffffffff05107890 */ /* 0x000fe4000fffe03f */
[----:B------:R-:W-:Y:S02]  /*01e0*/  UISETP.EQ.OR UP0, UPT, UR9, URZ, !UP0 ;  /* 0x0000003f0900728c */ /* 0x000fe4000c702670 */
[----:B------:R-:W-:Y:S02]  /*01f0*/  UISETP.GE.U32.AND UP1, UPT, UR16, 0x2, UPT ;  /* 0x000000021000788c */ /* 0x000fe4000bf26070 */
[----:B------:R-:W-:-:S04]  /*0200*/  UISETP.EQ.AND UP0, UPT, UR5, URZ, UP0 ;  /* 0x0000003f0500728c */ /* 0x000fc80008702270 */
[----:B------:R-:W-:-:S04]  /*0210*/  USEL UR38, URZ, 0x1, !UP0 ;  /* 0x000000013f267887 */ /* 0x000fc8000c000000 */
[----:B------:R-:W-:Y:S01]  /*0220*/  USEL UR38, UR38, 0x2, UP1 ;  /* 0x0000000226267887 */ /* 0x000fe20008800000 */
[----:B0-----:R-:W-:-:S13]  /*0230*/  ISETP.NE.AND P0, PT, R2, RZ, PT ;  /* 0x000000ff0200720c */ /* 0x001fda0003f05270 */
[----:B------:R-:W-:Y:S05]  /*0240*/  @P0 BRA `(.L_x_2) ;  /* 0x0000000000500947 */ /* 0x000fea0003800000 */
[----:B------:R-:W0:Y:S01]  /*0250*/  S2UR UR8, SR_CgaCtaId ;  /* 0x00000000000879c3 */ /* 0x000e220000008800 */
[----:B------:R-:W-:Y:S01]  /*0260*/  UMOV UR4, 0x400 ;  /* 0x0000040000047882 */ /* 0x000fe20000000000 */
[----:B------:R-:W-:Y:S01]  /*0270*/  UMOV UR5, 0x1 ;  /* 0x0000000100057882 */ /* 0x000fe20000000000 */
[----:B------:R-:W-:Y:S01]  /*0280*/  UMOV UR6, 0x4 ;  /* 0x0000000400067882 */ /* 0x000fe20000000000 */
[----:B------:R-:W-:Y:S01]  /*0290*/  ELECT P0, URZ, PT ;  /* 0x00000000003f782f */ /* 0x000fe20003800000 */
[----:B------:R-:W-:-:S04]  /*02a0*/  UIADD3 UR6, -UR6, 0x100000, URZ ;  /* 0x0010000006067890 */ /* 0x000fc8000fffe13f */
[----:B------:R-:W-:Y:S02]  /*02b0*/  USHF.L.U32 UR7, UR6, 0xb, URZ ;  /* 0x0000000b06077899 */ /* 0x000fe4000800063f */
[----:B------:R-:W-:Y:S02]  /*02c0*/  USHF.L.U32 UR6, UR6, 0x1, URZ ;  /* 0x0000000106067899 */ /* 0x000fe4000800063f */
[----:B0-----:R-:W-:Y:S02]  /*02d0*/  ULEA UR8, UR8, UR4, 0x18 ;  /* 0x0000000408087291 */ /* 0x001fe4000f8ec03f */
[----:B------:R-:W-:-:S04]  /*02e0*/  UIADD3 UR4, -UR5, 0x100000, URZ ;  /* 0x0010000005047890 */ /* 0x000fc8000fffe13f */
[----:B------:R-:W-:Y:S02]  /*02f0*/  USHF.L.U32 UR5, UR4, 0xb, URZ ;  /* 0x0000000b04057899 */ /* 0x000fe4000800063f */
[----:B------:R-:W-:Y:S01]  /*0300*/  USHF.L.U32 UR4, UR4, 0x1, URZ ;  /* 0x0000000104047899 */ /* 0x000fe2000800063f */
[----:B------:R-:W0:Y:S11]  /*0310*/  FENCE.VIEW.ASYNC.S ;  /* 0x00000000000073c6 */ /* 0x000e360000000000 */
[----:B0-----:R0:W1:Y:S01]  /*0320*/  SYNCS.EXCH.64 URZ, [UR8], UR4 ;  /* 0x00000004083f75b2 */ /* 0x0010620008000100 */
[----:B------:R0:W2:Y:S01]  /*0330*/  SYNCS.EXCH.64 URZ, [UR8+0x18], UR6 ;  /* 0x00001806083f75b2 */ /* 0x0000a20008000100 */
[----:B------:R0:W3:Y:S01]  /*0340*/  SYNCS.EXCH.64 URZ, [UR8+0x8], UR4 ;  /* 0x00000804083f75b2 */ /* 0x0000e20008000100 */
[----:B------:R0:W4:Y:S01]  /*0350*/  SYNCS.EXCH.64 URZ, [UR8+0x20], UR6 ;  /* 0x00002006083f75b2 */ /* 0x0001220008000100 */
[----:B------:R0:W0:Y:S01]  /*0360*/  SYNCS.EXCH.64 URZ, [UR8+0x10], UR4 ;  /* 0x00001004083f75b2 */ /* 0x0000220008000100 */
[----:B------:R0:W0:Y:S01]  /*0370*/  SYNCS.EXCH.64 URZ, [UR8+0x28], UR6 ;  /* 0x00002806083f75b2 */ /* 0x0000220008000100 */
[----:B------:R-:W-:Y:S01]  /*0380*/  NOP ;  /* 0x0000000000007918 */ /* 0x000fe20000000000 */
.L_x_2:
[----:B------:R-:W5:Y:S01]  /*0390*/  S2UR UR13, SR_CTAID.X ;  /* 0x00000000000d79c3 */ /* 0x000f620000002500 */
[----:B------:R-:W-:Y:S01]  /*03a0*/  SHF.R.S32.HI R3, RZ, 0x1f, R4 ;  /* 0x0000001fff037819 */ /* 0x000fe20000011404 */
[----:B------:R5:W1:Y:S01]  /*03b0*/  SHFL.IDX PT, R6, R0, RZ, 0x1f ;  /* 0x00001fff00067589 */ /* 0x000a6200000e0000 */
[----:B0-----:R-:W-:Y:S01]  /*03c0*/  ULDC UR4, c[0x0][0x150] ;  /* 0x0000540000047ab9 */ /* 0x001fe20000000800 */
[----:B------:R-:W-:Y:S02]  /*03d0*/  ELECT P0, URZ, PT ;  /* 0x00000000003f782f */ /* 0x000fe40003800000 */
[----:B------:R-:W-:Y:S01]  /*03e0*/  LEA.HI R3, R3, R4, RZ, 0x7 ;  /* 0x0000000403037211 */ /* 0x000fe200078f38ff */
[----:B------:R-:W-:Y:S01]  /*03f0*/  ULDC UR5, c[0x0][0x154] ;  /* 0x0000550000057ab9 */ /* 0x000fe20000000800 */
[----:B------:R-:W-:Y:S01]  /*0400*/  SHF.R.S32.HI R7, RZ, 0x1f, R2 ;  /* 0x0000001fff077819 */ /* 0x000fe20000011402 */
[----:B------:R-:W0:Y:S01]  /*0410*/  S2UR UR10, SR_CTAID.Y ;  /* 0x00000000000a79c3 */ /* 0x000e220000002600 */
[----:B------:R-:W-:Y:S01]  /*0420*/  LOP3.LUT R3, R3, 0xffffff80, RZ, 0xc0, !PT ;  /* 0xffffff8003037812 */ /* 0x000fe200078ec0ff */
[----:B------:R-:W-:Y:S01]  /*0430*/  ULDC UR8, c[0x0][0x144] ;  /* 0x0000510000087ab9 */ /* 0x000fe20000000800 */
[----:B------:R-:W-:Y:S01]  /*0440*/  LEA.HI R7, R7, R2, RZ, 0x2 ;  /* 0x0000000207077211 */ /* 0x000fe200078f10ff */
[----:B------:R-:W-:Y:S01]  /*0450*/  NOP ;  /* 0x0000000000007918 */ /* 0x000fe20000000000 */
[----:B------:R-:W-:Y:S01]  /*0460*/  NOP ;  /* 0x0000000000007918 */ /* 0x000fe20000000000 */
[----:B------:R-:W-:Y:S01]  /*0470*/  IMAD.IADD R3, R4, 0x1, -R3 ;  /* 0x0000000104037824 */ /* 0x000fe200078e0a03 */
[----:B------:R-:W-:Y:S01]  /*0480*/  LOP3.LUT R7, R7, 0x3ffffffc, RZ, 0xc0, !PT ;  /* 0x3ffffffc07077812 */ /* 0x000fe200078ec0ff */
[----:B------:R-:W-:Y:S01]  /*0490*/  ULDC UR11, c[0x0][0x148] ;  /* 0x00005200000b7ab9 */ /* 0x000fe20000000800 */
[----:B------:R-:W-:-:S02]  /*04a0*/  MOV R17, 0x1 ;  /* 0x0000000100117802 */ /* 0x000fc40000000f00 */
[----:B------:R-:W-:Y:S02]  /*04b0*/  SHF.R.S32.HI R4, RZ, 0x1f, R3 ;  /* 0x0000001fff047819 */ /* 0x000fe40000011403 */
[----:B------:R-:W-:Y:S02]  /*04c0*/  IADD3 R2, R2, -R7, RZ ;  /* 0x8000000702027210 */ /* 0x000fe40007ffe0ff */
[----:B------:R-:W-:Y:S02]  /*04d0*/  LEA.HI R4, R4, R3, RZ, 0x3 ;  /* 0x0000000304047211 */ /* 0x000fe400078f18ff */
[----:B-----5:R-:W-:Y:S02]  /*04e0*/  I2FP.F32.U32 R5, UR13 ;  /* 0x0000000d00057c45 */ /* 0x020fe40008201000 */
[--C-:B------:R-:W-:Y:S02]  /*04f0*/  SHF.R.S32.HI R0, RZ, 0x3, R4.reuse ;  /* 0x00000003ff007819 */ /* 0x100fe40000011404 */
[----:B-1----:R-:W-:Y:S01]  /*0500*/  ISETP.NE.OR P0, PT, R6, RZ, !P0 ;  /* 0x000000ff0600720c */ /* 0x002fe20004705670 */
[----:B------:R-:W-:Y:S01]  /*0510*/  FMUL R8, R5, UR4 ;  /* 0x0000000405087c20 */ /* 0x000fe20008400000 */
[----:B------:R-:W-:-:S04]  /*0520*/  SHF.R.S32.HI R5, RZ, 0x1f, R4 ;  /* 0x0000001fff057819 */ /* 0x000fc80000011404 */
[----:B------:R-:W-:Y:S01]  /*0530*/  LEA.HI R5, R5, R0, RZ, 0x2 ;  /* 0x0000000005057211 */ /* 0x000fe200078f10ff */
[----:B------:R-:W1:Y:S03]  /*0540*/  F2I.U32.TRUNC.NTZ R8, R8 ;  /* 0x0000000800087305 */ /* 0x000e66000020f000 */
[----:B------:R-:W-:-:S03]  /*0550*/  LOP3.LUT R5, R5, 0xfffffffc, RZ, 0xc0, !PT ;  /* 0xfffffffc05057812 */ /* 0x000fc600078ec0ff */
[----:B------:R-:W-:Y:S01]  /*0560*/  VOTEU.ALL UP0, P0 ;  /* 0x00000000003f7886 */ /* 0x000fe20000000000 */
[----:B------:R-:W-:Y:S01]  /*0570*/  VOTEU.ALL UP1, P0 ;  /* 0x00000000003f7886 */ /* 0x000fe20000020000 */
[----:B------:R-:W-:Y:S01]  /*0580*/  IMAD.IADD R5, R0, 0x1, -R5 ;  /* 0x0000000100057824 */ /* 0x000fe200078e0a05 */
[----:B0-----:R-:W-:Y:S02]  /*0590*/  I2FP.F32.U32 R0, UR10 ;  /* 0x0000000a00007c45 */ /* 0x001fe40008201000 */
[----:B------:R-:W0:Y:S01]  /*05a0*/  @!UP0 S2UR UR7, SR_CgaCtaId ;  /* 0x00000000000789c3 */ /* 0x000e220000008800 */
[----:B------:R-:W-:Y:S01]  /*05b0*/  IMAD R2, R2, 0x4, R5 ;  /* 0x0000000402027824 */ /* 0x000fe200078e0205 */
[----:B------:R-:W-:Y:S01]  /*05c0*/  @!UP0 UMOV UR6, 0x400 ;  /* 0x0000040000068882 */ /* 0x000fe20000000000 */
[----:B------:R-:W-:Y:S01]  /*05d0*/  FMUL R4, R0, UR5 ;  /* 0x0000000500047c20 */ /* 0x000fe20008400000 */
[----:B-1----:R-:W-:Y:S02]  /*05e0*/  R2UR UR4, R8 ;  /* 0x00000000080472ca */ /* 0x002fe400000e0000 */
[----:B------:R-:W-:-:S03]  /*05f0*/  LEA.HI R0, R2, R2, RZ, 0x1 ;  /* 0x0000000202007211 */ /* 0x000fc600078f08ff */
[----:B------:R-:W1:Y:S01]  /*0600*/  F2I.U32.TRUNC.NTZ R4, R4 ;  /* 0x0000000400047305 */ /* 0x000e62000020f000 */
[----:B------:R-:W-:-:S05]  /*0610*/  LOP3.LUT R5, R0, 0xfffffffe, RZ, 0xc0, !PT ;  /* 0xfffffffe00057812 */ /* 0x000fca00078ec0ff */
[----:B------:R-:W-:Y:S02]  /*0620*/  IMAD.IADD R5, R2, 0x1, -R5 ;  /* 0x0000000102057824 */ /* 0x000fe400078e0a05 */
[----:B------:R-:W-:-:S04]  /*0630*/  UIADD3 UR4, -UR4, URZ, URZ ;  /* 0x0000003f04047290 */ /* 0x000fc8000fffe13f */
[----:B------:R-:W-:Y:S01]  /*0640*/  UIMAD UR8, UR8, UR4, UR13 ;  /* 0x00000004080872a4 */ /* 0x000fe2000f8e020d */
[----:B-1----:R-:W-:Y:S02]  /*0650*/  R2UR UR12, R4 ;  /* 0x00000000040c72ca */ /* 0x002fe400000e0000 */
[----:B------:R-:W-:Y:S01]  /*0660*/  UMOV UR4, 0x20 ;  /* 0x0000002000047882 */ /* 0x000fe20000000000 */
[----:B------:R-:W1:Y:S02]  /*0670*/  LDC R4, c[0x0][0x140] ;  /* 0x00005000ff047b82 */ /* 0x000e640000000800 */
[----:B------:R-:W-:Y:S01]  /*0680*/  ISETP.NE.AND P3, PT, R5, UR8, PT ;  /* 0x0000000805007c0c */ /* 0x000fe2000bf65270 */
[----:B------:R-:W-:-:S04]  /*0690*/  @!UP0 UIADD3 UR4, -UR4, 0x100000, URZ ;  /* 0x0010000004048890 */ /* 0x000fc8000fffe13f */
[----:B------:R-:W-:Y:S02]  /*06a0*/  @!UP0 USHF.L.U32 UR5, UR4, 0xb, URZ ;  /* 0x0000000b04058899 */ /* 0x000fe4000800063f */
[----:B------:R-:W-:Y:S01]  /*06b0*/  @!UP0 USHF.L.U32 UR4, UR4, 0x1, URZ ;  /* 0x0000000104048899 */ /* 0x000fe2000800063f */
[C---:B------:R-:W-:Y:S01]  /*06c0*/  IMAD.SHL.U32 R5, R2.reuse, 0x4, RZ ;  /* 0x0000000402057824 */ /* 0x040fe200078e00ff */
[----:B0-----:R-:W-:Y:S01]  /*06d0*/  @!UP0 ULEA UR6, UR7, UR6, 0x18 ;  /* 0x0000000607068291 */ /* 0x001fe2000f8ec03f */
[----:B------:R-:W-:Y:S01]  /*06e0*/  VOTEU.ALL UP0, P0 ;  /* 0x00000000003f7886 */ /* 0x000fe20000000000 */
[----:B------:R-:W-:Y:S02]  /*06f0*/  LOP3.LUT P0, RZ, R3, 0x7, RZ, 0xc0, !PT ;  /* 0x0000000703ff7812 */ /* 0x000fe4000780c0ff */
[----:B------:R-:W-:Y:S01]  /*0700*/  LOP3.LUT R152, R2, 0xc, R5, 0x78, !PT ;  /* 0x0000000c02987812 */ /* 0x000fe200078e7805 */
[----:B------:R-:W-:-:S03]  /*0710*/  UIADD3 UR12, -UR12, URZ, URZ ;  /* 0x0000003f0c0c7290 */ /* 0x000fc6000fffe13f */
[C---:B------:R-:W-:Y:S02]  /*0720*/  ISETP.LT.U32.AND P0, PT, R152.reuse, 0x2, !P0 ;  /* 0x000000029800780c */ /* 0x040fe40004701070 */
[----:B------:R-:W-:Y:S01]  /*0730*/  @P3 LEA.HI R0, R152, R152, RZ, 0x1 ;  /* 0x0000009898003211 */ /* 0x000fe200078f08ff */
[----:B------:R-:W0:Y:S02]  /*0740*/  FENCE.VIEW.ASYNC.S ;  /* 0x00000000000073c6 */ /* 0x000e240000000000 */
[----:B0-----:R-:W0:Y:S01]  /*0750*/  @!UP0 SYNCS.EXCH.64 URZ, [UR6+0x40], UR4 ;  /* 0x00004004063f85b2 */ /* 0x001e220008000100 */
[----:B------:R-:W-:Y:S02]  /*0760*/  @P3 SHF.R.S32.HI R0, RZ, 0x1, R0 ;  /* 0x00000001ff003819 */ /* 0x000fe40000011400 */
[----:B-1----:R-:W-:Y:S01]  /*0770*/  ISETP.EQ.U32.AND P2, PT, R4, 0x1, PT ;  /* 0x000000010400780c */ /* 0x002fe20003f42070 */
[----:B------:R1:W0:Y:S01]  /*0780*/  @!UP1 SYNCS.EXCH.64 URZ, [UR6+0x48], UR4 ;  /* 0x00004804063f95b2 */ /* 0x0002220008000100 */
[----:B------:R-:W-:Y:S01]  /*0790*/  NOP ;  /* 0x0000000000007918 */ /* 0x000fe20000000000 */
[----:B-1----:R-:W-:-:S06]  /*07a0*/  UIMAD UR4, UR11, UR12, UR10 ;  /* 0x0000000c0b0472a4 */ /* 0x002fcc000f8e020a */
[----:B------:R-:W-:Y:S02]  /*07b0*/  @P3 ISETP.NE.AND P4, PT, R0, UR4, PT ;  /* 0x0000000400003c0c */ /* 0x000fe4000bf85270 */
[----:B------:R-:W-:Y:S02]  /*07c0*/  SEL R0, RZ, 0x1, !P0 ;  /* 0x00000001ff007807 */ /* 0x000fe40004000000 */
[----:B------:R-:W-:-:S04]  /*07d0*/  @P3 SEL R17, RZ, 0x1, P4 ;  /* 0x00000001ff113807 */ /* 0x000fc80002000000 */
[----:B------:R-:W-:Y:S01]  /*07e0*/  LOP3.LUT R17, R17, R0, RZ, 0xc0, !PT ;  /* 0x0000000011117212 */ /* 0x000fe200078ec0ff */
[----:B------:R-:W-:Y:S06]  /*07f0*/  @!P2 BRA `(.L_x_3) ;  /* 0x000000000008a947 */ /* 0x000fec0003800000 */
[----:B0-234-:R-:W-:Y:S01]  /*0800*/  UCGABAR_ARV ;  /* 0x00000000000079c7 */ /* 0x01dfe20008000000 */
[----:B------:R-:W-:Y:S05]  /*0810*/  BRA `(.L_x_4) ;  /* 0x0000000000047947 */ /* 0x000fea0003800000 */
.L_x_3:
[----:B0-234-:R-:W-:Y:S01]  /*0820*/  NOP ;  /* 0x0000000000007918 */ /* 0x01dfe20000000000 */
.L_x_4:
[----:B------:R-:W-:Y:S01]  /*0830*/  ULDC UR4, c[0x0][0x65c] ;  /* 0x0001970000047ab9 */ /* 0x000fe20000000800 */
[----:B------:R-:W-:Y:S01]  /*0840*/  UMOV UR5, URZ ;  /* 0x0000003f00057c82 */ /* 0x000fe20008000000 */
[----:B------:R-:W-:-:S03]  /*0850*/  UISETP.NE.AND UP0, UPT, UR4, 0x1, UPT ;  /* 0x000000010400788c */ /* 0x000fc6000bf05270 */
[----:B------:R-:W-:Y:S01]  /*0860*/  UMOV UR4, UR13 ;  /* 0x0000000d00047c82 */ /* 0x000fe20008000000 */
[----:B------:R-:W-:Y:S02]  /*0870*/  UP2UR UR39, UPR, URZ, 0x1 ;  /* 0x000000013f277883 */ /* 0x000fe40008000000 */
[----:B------:R-:W-:Y:S02]  /*0880*/  PLOP3.LUT P0, PT, PT, PT, UP0, 0x80, 0x0 ;  /* 0x000000000000781c */ /* 0x000fe40003f0f008 */
[----:B------:R-:W-:Y:S02]  /*0890*/  PLOP3.LUT P3, PT, PT, PT, UP0, 0x80, 0x0 ;  /* 0x000000000000781c */ /* 0x000fe40003f6f008 */
[----:B------:R-:W-:Y:S01]  /*08a0*/  PLOP3.LUT P5, PT, PT, PT, UP0, 0x80, 0x0 ;  /* 0x000000000000781c */ /* 0x000fe20003faf008 */
[----:B------:R-:W-:Y:S01]  /*08b0*/  @UP0 ULDC UR14, c[0x0][0x10] ;  /* 0x00000400000e0ab9 */ /* 0x000fe20000000800 */
[----:B------:R-:W-:Y:S01]  /*08c0*/  @UP0 UMOV UR6, UR10 ;  /* 0x0000000a00060c82 */ /* 0x000fe20008000000 */
[----:B------:R-:W-:Y:S01]  /*08d0*/  @UP0 UMOV UR7, URZ ;  /* 0x0000003f00070c82 */ /* 0x000fe20008000000 */
[----:B------:R-:W-:Y:S01]  /*08e0*/  PLOP3.LUT P4, PT, PT, PT, UP0, 0x80, 0x0 ;  /* 0x000000000000781c */ /* 0x000fe20003f8f008 */
[----:B------:R-:W-:-:S03]  /*08f0*/  @UP0 UIMAD.WIDE.U32 UR14, UR13, UR14, UR6 ;  /* 0x0000000e0d0e02a5 */ /* 0x000fc6000f8e0006 */
[----:B------:R-:W-:Y:S01]  /*0900*/  @!UP0 ULDC UR7, c[0x0][0xc] ;  /* 0x0000030000078ab9 */ /* 0x000fe20000000800 */
[----:B------:R-:W-:Y:S01]  /*0910*/  @UP0 UMOV UR6, URZ ;  /* 0x0000003f00060c82 */ /* 0x000fe20008000000 */
[----:B------:R-:W-:Y:S01]  /*0920*/  @!UP0 UIMAD.WIDE.U32 UR4, UR10, UR7, UR4 ;  /* 0x000000070a0482a5 */ /* 0x000fe2000f8e0004 */
[----:B------:R-:W-:Y:S01]  /*0930*/  IMAD.U32 R2, RZ, RZ, UR14 ;  /* 0x0000000eff027e24 */ /* 0x000fe2000f8e00ff */
[----:B------:R-:W-:Y:S02]  /*0940*/  @UP0 UIADD3 UR6, UR15, UR6, URZ ;  /* 0x000000060f060290 */ /* 0x000fe4000fffe03f */
[----:B------:R-:W-:Y:S02]  /*0950*/  IMAD.U32 R3, RZ, RZ, UR15 ;  /* 0x0000000fff037e24 */ /* 0x000fe4000f8e00ff */
[----:B------:R-:W-:Y:S01]  /*0960*/  @P0 IMAD.MOV.U32 R7, RZ, RZ, R2 ;  /* 0x000000ffff070224 */ /* 0x000fe200078e0002 */
[----:B------:R-:W-:Y:S01]  /*0970*/  MOV R5, UR5 ;  /* 0x0000000500057c02 */ /* 0x000fe20008000f00 */
[----:B------:R-:W-:Y:S01]  /*0980*/  IMAD.U32 R2, RZ, RZ, UR4 ;  /* 0x00000004ff027e24 */ /* 0x000fe2000f8e00ff */
[----:B------:R-:W-:Y:S01]  /*0990*/  @P3 MOV R6, UR6 ;  /* 0x0000000600063c02 */ /* 0x000fe20008000f00 */
[----:B------:R-:W-:-:S02]  /*09a0*/  IMAD.U32 R3, RZ, RZ, UR5 ;  /* 0x00000005ff037e24 */ /* 0x000fc4000f8e00ff */
[----:B------:R-:W-:Y:S02]  /*09b0*/  @!P5 IMAD.MOV.U32 R6, RZ, RZ, R5 ;  /* 0x000000ffff06d224 */ /* 0x000fe400078e0005 */
[----:B------:R-:W-:Y:S02]  /*09c0*/  @!P4 IMAD.MOV.U32 R7, RZ, RZ, R2 ;  /* 0x000000ffff07c224 */ /* 0x000fe400078e0002 */
[----:B------:R-:W-:Y:S01]  /*09d0*/  IMAD.U32 R4, RZ, RZ, UR4 ;  /* 0x00000004ff047e24 */ /* 0x000fe2000f8e00ff */
[----:B------:R0:W-:Y:S04]  /*09e0*/  STL [R1+0x200], R6 ;  /* 0x0002000601007387 */ /* 0x0001e80000100800 */
[----:B------:R0:W-:Y:S01]  /*09f0*/  STL [R1+0x204], R7 ;  /* 0x0002040701007387 */ /* 0x0001e20000100800 */
[----:B------:R-:W-:Y:S05]  /*0a00*/  @!P2 BRA `(.L_x_5) ;  /* 0x00000000000ca947 */ /* 0x000fea0003800000 */
[----:B------:R-:W-:Y:S01]  /*0a10*/  UCGABAR_WAIT ;  /* 0x0000000000007dc7 */ /* 0x000fe20008000000 */
[----:B------:R-:W-:Y:S01]  /*0a20*/  CCTL.IVALL ;  /* 0x00000000ff00798f */ /* 0x000fe20002000000 */
[----:B------:R-:W-:Y:S05]  /*0a30*/  BRA `(.L_x_6) ;  /* 0x0000000000047947 */ /* 0x000fea0003800000 */
.L_x_5:
[----:B------:R-:W-:Y:S06]  /*0a40*/  BAR.SYNC.DEFER_BLOCKING 0x0 ;  /* 0x0000000000007b1d */ /* 0x000fec0000010000 */
.L_x_6:
[----:B------:R-:W-:Y:S05]  /*0a50*/  @!P1 BRA `(.L_x_7) ;  /* 0x0000020c00d49947 */ /* 0x000fea0003800000 */
[----:B------:R-:W-:-:S06]  /*0a60*/  UISETP.GT.U32.AND UP0, UPT, UR16, 0x1, UPT ;  /* 0x000000011000788c */ /* 0x000fcc000bf04070 */
[----:B------:R-:W-:-:S13]  /*0a70*/  PLOP3.LUT P0, PT, PT, PT, UP0, 0x80, 0x0 ;  /* 0x000000000000781c */ /* 0x000fda0003f0f008 */
[----:B------:R-:W-:Y:S05]  /*0a80*/  @P0 EXIT ;  /* 0x000000000000094d */ /* 0x000fea0003800000 */
[----:B------:R-:W-:Y:S01]  /*0a90*/  ULDC.64 UR4, c[0x0][0x650] ;  /* 0x0001940000047ab9 */ /* 0x000fe20000000a00 */
[----:B------:R-:W-:Y:S01]  /*0aa0*/  UMOV UR40, 0xffffffff ;  /* 0xffffffff00287882 */ /* 0x000fe20000000000 */
[----:B------:R-:W-:Y:S01]  /*0ab0*/  ISETP.GE.U32.AND P0, PT, R7, UR4, PT ;  /* 0x0000000407007c0c */ /* 0x000fe2000bf06070 */
[----:B------:R-:W-:Y:S01]  /*0ac0*/  UMOV UR41, 0xffffffff ;  /* 0xffffffff00297882 */ /* 0x000fe20000000000 */
[----:B------:R-:W-:Y:S01]  /*0ad0*/  UMOV UR42, 0xffffffff ;  /* 0xffffffff002a7882 */ /* 0x000fe20000000000 */
[----:B------:R-:W-:Y:S02]  /*0ae0*/  PRMT R0, RZ, 0x7610, R0 ;  /* 0x00007610ff007816 */ /* 0x000fe40000000000 */
[----:B------:R-:W-:-:S13]  /*0af0*/  ISETP.GE.U32.AND.EX P0, PT, R6, UR5, PT, P0 ;  /* 0x0000000506007c0c */ /* 0x000fda000bf06100 */
[----:B------:R-:W-:Y:S05]  /*0b00*/  @P0 BRA `(.L_x_8) ;  /* 0x0000000400480947 */ /* 0x000fea0003800000 */
[----:B------:R-:W-:Y:S01]  /*0b10*/  ULDC.64 UR16, c[0x0][0x628] ;  /* 0x00018a0000107ab9 */ /* 0x000fe20000000a00 */
[C---:B------:R-:W-:Y:S01]  /*0b20*/  R2UR UR19, R7.reuse ;  /* 0x00000000071372ca */ /* 0x040fe200000e0000 */
[----:B------:R-:W-:Y:S01]  /*0b30*/  ULDC UR18, c[0x0][0x630] ;  /* 0x00018c0000127ab9 */ /* 0x000fe20000000800 */
[----:B------:R-:W-:Y:S02]  /*0b40*/  ISETP.NE.U32.AND P0, PT, RZ, UR16, PT ;  /* 0x00000010ff007c0c */ /* 0x000fe4000bf05070 */
[----:B------:R-:W-:Y:S02]  /*0b50*/  R2UR UR4, R7 ;  /* 0x00000000070472ca */ /* 0x000fe400000e0000 */
[----:B------:R-:W-:Y:S02]  /*0b60*/  ISETP.NE.AND.EX P0, PT, RZ, UR17, PT, P0 ;  /* 0x00000011ff007c0c */ /* 0x000fe4000bf05300 */
[----:B------:R-:W-:-:S11]  /*0b70*/  R2UR UR5, R6 ;  /* 0x00000000060572ca */ /* 0x000fd600000e0000 */
[----:B------:R-:W-:Y:S05]  /*0b80*/  @!P0 BRA `(.L_x_9) ;  /* 0x0000000000308947 */ /* 0x000fea0003800000 */
[----:B------:R-:W-:Y:S01]  /*0b90*/  R2UR UR4, R7 ;  /* 0x00000000070472ca */ /* 0x000fe200000e0000 */
[----:B------:R-:W-:Y:S01]  /*0ba0*/  ULDC UR9, c[0x0][0x634] ;  /* 0x00018d0000097ab9 */ /* 0x000fe20000000800 */
[----:B------:R-:W-:-:S11]  /*0bb0*/  R2UR UR13, R6 ;  /* 0x00000000060d72ca */ /* 0x000fd600000e0000 */
[----:B------:R-:W-:-:S04]  /*0bc0*/  UIADD3 UR9, UP0, UR4, UR9, URZ ;  /* 0x0000000904097290 */ /* 0x000fc8000ff1e03f */
[----:B------:R-:W-:-:S04]  /*0bd0*/  UIADD3.X UR13, URZ, UR13, URZ, UP0, !UPT ;  /* 0x0000000d3f0d7290 */ /* 0x000fc800087fe43f */
[----:B------:R-:W-:-:S04]  /*0be0*/  UIMAD.WIDE.U32 UR4, UR13, UR16, URZ ;  /* 0x000000100d0472a5 */ /* 0x000fc8000f8e003f */
[----:B------:R-:W-:Y:S02]  /*0bf0*/  UIMAD.WIDE.U32 UR6, UP0, UR9, UR17, UR4 ;  /* 0x00000011090672a5 */ /* 0x000fe4000f800004 */
[----:B------:R-:W-:Y:S02]  /*0c00*/  UIMAD.WIDE.U32 UR4, UR9, UR16, URZ ;  /* 0x00000010090472a5 */ /* 0x000fe4000f8e003f */
[----:B------:R-:W-:Y:S02]  /*0c10*/  UIADD3.X UR15, URZ, URZ, URZ, UP0, !UPT ;  /* 0x0000003f3f0f7290 */ /* 0x000fe400087fe43f */
[----:B------:R-:W-:Y:S01]  /*0c20*/  UIADD3 URZ, UP0, UR5, UR6, URZ ;  /* 0x00000006053f7290 */ /* 0x000fe2000ff1e03f */
[----:B------:R-:W-:-:S03]  /*0c30*/  UMOV UR14, UR7 ;  /* 0x00000007000e7c82 */ /* 0x000fc60008000000 */
[----:B------:R-:W-:-:S12]  /*0c40*/  UIMAD.WIDE.U32.X UR4, UR13, UR17, UR14, UP0 ;  /* 0x000000110d0472a5 */ /* 0x000fd800080e040e */
.L_x_9:
[----:B------:R-:W-:Y:S01]  /*0c50*/  USHF.R.U64 UR42, UR4, UR18, UR5 ;  /* 0x00000012042a7299 */ /* 0x000fe20008001205 */
[----:B------:R-:W-:Y:S01]  /*0c60*/  R2UR UR7, R6 ;  /* 0x00000000060772ca */ /* 0x000fe200000e0000 */
[----:B------:R-:W-:Y:S02]  /*0c70*/  USHF.R.U32.HI UR4, URZ, UR18, UR5 ;  /* 0x000000123f047299 */ /* 0x000fe40008011605 */
[----:B------:R-:W-:Y:S01]  /*0c80*/  UIADD3 UR5, UP0, URZ, -UR42, URZ ;  /* 0x8000002a3f057290 */ /* 0x000fe2000ff1e03f */
[----:B------:R-:W-:Y:S01]  /*0c90*/  ULDC.64 UR14, c[0x0][0x620] ;  /* 0x00018800000e7ab9 */ /* 0x000fe20000000a00 */
[----:B------:R-:W-:Y:S02]  /*0ca0*/  UMOV UR6, UR19 ;  /* 0x0000001300067c82 */ /* 0x000fe40008000000 */
[----:B------:R-:W-:Y:S01]  /*0cb0*/  UIADD3.X UR4, URZ, ~UR4, URZ, UP0, !UPT ;  /* 0x800000043f047290 */ /* 0x000fe200087fe43f */
[----:B------:R-:W-:Y:S01]  /*0cc0*/  ULDC UR9, c[0x0][0x618] ;  /* 0x0001860000097ab9 */ /* 0x000fe20000000800 */
[----:B------:R-:W-:-:S02]  /*0cd0*/  UIMAD UR12, UR11, UR12, UR10 ;  /* 0x0000000c0b0c72a4 */ /* 0x000fc4000f8e020a */
[----:B------:R-:W-:Y:S02]  /*0ce0*/  UIMAD UR4, UR4, UR14, URZ ;  /* 0x0000000e040472a4 */ /* 0x000fe4000f8e023f */
[----:B------:R-:W-:Y:S02]  /*0cf0*/  UIMAD.WIDE.U32 UR6, UR5, UR14, UR6 ;  /* 0x0000000e050672a5 */ /* 0x000fe4000f8e0006 */
[----:B------:R-:W-:Y:S01]  /*0d00*/  UIMAD UR4, UR5, UR15, UR4 ;  /* 0x0000000f050472a4 */ /* 0x000fe2000f8e0204 */
[----:B------:R-:W-:Y:S01]  /*0d10*/  ULDC UR10, c[0x0][0x608] ;  /* 0x00018200000a7ab9 */ /* 0x000fe20000000800 */
[----:B------:R-:W-:Y:S02]  /*0d20*/  ULDC UR18, c[0x0][0x658] ;  /* 0x0001960000127ab9 */ /* 0x000fe40000000800 */
[----:B------:R-:W-:Y:S01]  /*0d30*/  UIADD3 UR7, UR7, UR4, URZ ;  /* 0x0000000407077290 */ /* 0x000fe2000fffe03f */
[----:B------:R-:W-:Y:S02]  /*0d40*/  UMOV UR11, 0xffffffff ;  /* 0xffffffff000b7882 */ /* 0x000fe40000000000 */
[----:B------:R-:W-:Y:S01]  /*0d50*/  ULDC.64 UR4, c[0x0][0x640] ;  /* 0x0001900000047ab9 */ /* 0x000fe20000000a00 */
[----:B------:R-:W-:Y:S01]  /*0d60*/  USHF.R.U64 UR16, UR6, UR9, UR7 ;  /* 0x0000000906107299 */ /* 0x000fe20008001207 */
[----:B------:R-:W-:Y:S01]  /*0d70*/  ISETP.NE.U32.AND P0, PT, RZ, UR4, PT ;  /* 0x00000004ff007c0c */ /* 0x000fe2000bf05070 */
[----:B------:R-:W-:-:S02]  /*0d80*/  USHF.R.U32.HI UR7, URZ, UR9, UR7 ;  /* 0x000000093f077299 */ /* 0x000fc40008011607 */
[----:B------:R-:W-:Y:S01]  /*0d90*/  USHF.L.U32 UR6, UR11, UR18, URZ ;  /* 0x000000120b067299 */ /* 0x000fe2000800063f */
[----:B------:R-:W-:Y:S01]  /*0da0*/  ISETP.NE.AND.EX P0, PT, RZ, UR5, PT, P0 ;  /* 0x00000005ff007c0c */ /* 0x000fe2000bf05300 */
[----:B------:R-:W-:Y:S02]  /*0db0*/  USHF.R.U64 UR22, UR16, UR10, UR7 ;  /* 0x0000000a10167299 */ /* 0x000fe40008001207 */
[----:B------:R-:W-:Y:S02]  /*0dc0*/  USHF.R.U32.HI UR7, URZ, UR10, UR7 ;  /* 0x0000000a3f077299 */ /* 0x000fe40008011607 */
[----:B------:R-:W-:Y:S02]  /*0dd0*/  UISETP.NE.AND UP1, UPT, UR39, URZ, UPT ;  /* 0x0000003f2700728c */ /* 0x000fe4000bf25270 */
[----:B------:R-:W-:Y:S01]  /*0de0*/  USHF.R.U64 UR23, UR22, UR18, UR7 ;  /* 0x0000001216177299 */ /* 0x000fe20008001207 */
[----:B------:R-:W-:Y:S01]  /*0df0*/  ULDC UR17, c[0x0][0x600] ;  /* 0x0001800000117ab9 */ /* 0x000fe20000000800 */
[----:B------:R-:W-:-:S02]  /*0e00*/  ULOP3.LUT UR13, URZ, UR6, URZ, 0x33, !UPT ;  /* 0x000000063f0d7292 */ /* 0x000fc4000f8e333f */
[----:B------:R-:W-:Y:S02]  /*0e10*/  UIADD3 UR15, UR17, -0x1, URZ ;  /* 0xffffffff110f7890 */ /* 0x000fe4000fffe03f */
[----:B------:R-:W-:Y:S02]  /*0e20*/  USEL UR12, UR8, UR12, !UP1 ;  /* 0x0000000c080c7287 */ /* 0x000fe4000c800000 */
[----:B------:R-:W-:Y:S01]  /*0e30*/  USHF.R.U32.HI UR7, URZ, UR18, UR7 ;  /* 0x000000123f077299 */ /* 0x000fe20008011607 */
[----:B------:R-:W-:Y:S01]  /*0e40*/  ULDC UR19, c[0x0][0x648] ;  /* 0x0001920000137ab9 */ /* 0x000fe20000000800 */
[----:B------:R-:W-:Y:S01]  /*0e50*/  ULDC UR20, c[0x0][0x638] ;  /* 0x00018e0000147ab9 */ /* 0x000fe20000000800 */
[----:B------:R-:W-:Y:S01]  /*0e60*/  UMOV UR21, 0x1 ;  /* 0x0000000100157882 */ /* 0x000fe20000000000 */
[----:B------:R-:W-:Y:S01]  /*0e70*/  UMOV UR6, UR23 ;  /* 0x0000001700067c82 */ /* 0x000fe20008000000 */
[----:B------:R-:W-:Y:S07]  /*0e80*/  @!P0 BRA `(.L_x_10) ;  /* 0x0000000000308947 */ /* 0x000fee0003800000 */
[----:B------:R-:W-:Y:S02]  /*0e90*/  ULDC UR10, c[0x0][0x64c] ;  /* 0x00019300000a7ab9 */ /* 0x000fe40000000800 */
        /* <DEDUP_REMOVED lines=8> */
[----:B------:R-:W-:-:S07]  /*0f20*/  UIMAD.WIDE.U32.X UR4, UR14, UR5, UR10, UP0 ;  /* 0x000000050e0472a5 */ /* 0x000fce00080e040a */
[----:B------:R-:W-:Y:S01]  /*0f30*/  UMOV UR6, UR4 ;  /* 0x0000000400067c82 */ /* 0x000fe20008000000 */
[----:B------:R-:W-:-:S05]  /*0f40*/  UMOV UR7, UR5 ;  /* 0x0000000500077c82 */ /* 0x000fca0008000000 */
.L_x_10:
[----:B------:R-:W-:Y:S01]  /*0f50*/  USHF.R.U64 UR5, UR6, UR19, UR7 ;  /* 0x0000001306057299 */ /* 0x000fe20008001207 */
[----:B------:R-:W-:Y:S01]  /*0f60*/  IMAD.MOV.U32 R0, RZ, RZ, 0x1 ;  /* 0x00000001ff007424 */ /* 0x000fe200078e00ff */
[----:B------:R-:W-:Y:S02]  /*0f70*/  USHF.L.U32 UR4, UR21, UR18, URZ ;  /* 0x0000001215047299 */ /* 0x000fe4000800063f */
[----:B------:R-:W-:Y:S02]  /*0f80*/  ULOP3.LUT UR13, UR22, UR13, URZ, 0xc0, !UPT ;  /* 0x0000000d160d7292 */ /* 0x000fe4000f8ec03f */
[----:B------:R-:W-:Y:S02]  /*0f90*/  UIADD3 UR6, -UR5, URZ, URZ ;  /* 0x0000003f05067290 */ /* 0x000fe4000fffe13f */
[----:B------:R-:W-:Y:S02]  /*0fa0*/  UIMAD UR13, UR4, UR5, UR13 ;  /* 0x00000005040d72a4 */ /* 0x000fe4000f8e020d */
[----:B------:R-:W-:-:S02]  /*0fb0*/  ULOP3.LUT UR15, UR16, UR15, URZ, 0xc0, !UPT ;  /* 0x0000000f100f7292 */ /* 0x000fc4000f8ec03f */
[----:B------:R-:W-:Y:S01]  /*0fc0*/  UIMAD UR4, UR6, UR20, UR23 ;  /* 0x00000014060472a4 */ /* 0x000fe2000f8e0217 */
[----:B------:R-:W-:Y:S01]  /*0fd0*/  ULDC UR5, c[0x0][0x610] ;  /* 0x0001840000057ab9 */ /* 0x000fe20000000800 */
[----:B------:R-:W-:Y:S02]  /*0fe0*/  UISETP.NE.AND UP0, UPT, UR39, URZ, UPT ;  /* 0x0000003f2700728c */ /* 0x000fe4000bf05270 */
[----:B------:R-:W-:Y:S02]  /*0ff0*/  UIMAD UR12, UR13, UR5, UR12 ;  /* 0x000000050d0c72a4 */ /* 0x000fe4000f8e020c */
[----:B------:R-:W-:-:S04]  /*1000*/  UIMAD UR4, UR4, UR17, UR15 ;  /* 0x00000011040472a4 */ /* 0x000fc8000f8e020f */
[----:B------:R-:W-:Y:S02]  /*1010*/  USEL UR41, UR4, UR12, !UP0 ;  /* 0x0000000c04297287 */ /* 0x000fe4000c000000 */
[----:B------:R-:W-:-:S12]  /*1020*/  USEL UR40, UR12, UR4, !UP0 ;  /* 0x000000040c287287 */ /* 0x000fd8000c000000 */
.L_x_8:
[----:B------:R-:W-:-:S08]  /*1030*/  NOP ;  /* 0x0000000000007918 */ /* 0x000fd00000000000 */
[----:B------:R-:W1:Y:S02]  /*1040*/  USETMAXREG.TRY_ALLOC.CTAPOOL UP0, 0xf0 ;  /* 0x000000f0000079c8 */ /* 0x000e640008000600 */
[----:B-1----:R-:W-:-:S13]  /*1050*/  PLOP3.LUT P0, PT, PT, PT, UP0, 0x80, 0x0 ;  /* 0x000000000000781c */ /* 0x002fda0003f0f008 */
[----:B------:R-:W-:Y:S05]  /*1060*/  @!P0 BRA `(.L_x_8) ;  /* 0xfffffffc00f08947 */ /* 0x000fea000383ffff */
[----:B------:R-:W-:Y:S01]  /*1070*/  ULDC.64 UR4, c[0x0][0x598] ;  /* 0x0001660000047ab9 */ /* 0x000fe20000000a00 */
[----:B------:R-:W-:Y:S01]  /*1080*/  ULDC.64 UR44, c[0x0][0x208] ;  /* 0x00008200002c7ab9 */ /* 0x000fe20000000a00 */
[----:B------:R-:W-:-:S04]  /*1090*/  ISETP.NE.U32.AND P0, PT, RZ, UR4, PT ;  /* 0x00000004ff007c0c */ /* 0x000fc8000bf05070 */
[----:B------:R-:W-:-:S13]  /*10a0*/  ISETP.NE.AND.EX P0, PT, RZ, UR5, PT, P0 ;  /* 0x00000005ff007c0c */ /* 0x000fda000bf05300 */
[----:B------:R-:W-:Y:S05]  /*10b0*/  @!P0 BRA `(.L_x_11) ;  /* 0x00000000001c8947 */ /* 0x000fea0003800000 */
[----:B------:R-:W1:Y:S02]  /*10c0*/  LDC.64 R2, c[0x0][0x598] ;  /* 0x00016600ff027b82 */ /* 0x000e640000000a00 */
[----:B-1----:R-:W2:Y:S02]  /*10d0*/  LDG.E.64 R2, desc[UR44][R2.64] ;  /* 0x0000002c02027981 */ /* 0x002ea4000c1e1b00 */
[----:B--2---:R-:W-:-:S04]  /*10e0*/  ISETP.NE.U32.AND P0, PT, R2, RZ, PT ;  /* 0x000000ff0200720c */ /* 0x004fc80003f05070 */
[----:B------:R-:W-:-:S13]  /*10f0*/  ISETP.NE.AND.EX P0, PT, R3, RZ, PT, P0 ;  /* 0x000000ff0300720c */ /* 0x000fda0003f05300 */
[----:B------:R-:W-:Y:S05]  /*1100*/  @!P0 BRA `(.L_x_11) ;  /* 0x0000000000088947 */ /* 0x000fea0003800000 */
[----:B------:R1:W5:Y:S01]  /*1110*/  LD.E R2, desc[UR44][R2.64] ;  /* 0x0000002c02027980 */ /* 0x000362000c101900 */
[----:B------:R-:W-:Y:S05]  /*1120*/  BRA `(.L_x_12) ;  /* 0x0000000000247947 */ /* 0x000fea0003800000 */
.L_x_11:
[----:B------:R-:W-:Y:S02]  /*1130*/  ULDC.64 UR4, c[0x0][0x588] ;  /* 0x0001620000047ab9 */ /* 0x000fe40000000a00 */
[----:B------:R-:W-:-:S04]  /*1140*/  ISETP.NE.U32.AND P0, PT, RZ, UR4, PT ;  /* 0x00000004ff007c0c */ /* 0x000fc8000bf05070 */
[----:B------:R-:W-:-:S13]  /*1150*/  ISETP.NE.AND.EX P0, PT, RZ, UR5, PT, P0 ;  /* 0x00000005ff007c0c */ /* 0x000fda000bf05300 */
[----:B------:R-:W-:Y:S05]  /*1160*/  @!P0 BRA `(.L_x_13) ;  /* 0x00000000000c8947 */ /* 0x000fea0003800000 */
[----:B------:R-:W1:Y:S02]  /*1170*/  LDC.64 R2, c[0x0][0x588] ;  /* 0x00016200ff027b82 */ /* 0x000e640000000a00 */
[----:B-1----:R2:W5:Y:S01]  /*1180*/  LDG.E R2, desc[UR44][R2.64] ;  /* 0x0000002c02027981 */ /* 0x002562000c1e1900 */
[----:B------:R-:W-:Y:S05]  /*1190*/  BRA `(.L_x_12) ;  /* 0x0000000000087947 */ /* 0x000fea0003800000 */
.L_x_13:
[----:B------:R-:W-:Y:S02]  /*11a0*/  ULDC UR4, c[0x0][0x580] ;  /* 0x0001600000047ab9 */ /* 0x000fe40000000800 */
[----:B------:R-:W-:-:S07]  /*11b0*/  MOV R2, UR4 ;  /* 0x0000000400027c02 */ /* 0x000fce0008000f00 */
.L_x_12:
[----:B------:R-:W-:Y:S02]  /*11c0*/  ULDC.64 UR4, c[0x0][0x5a0] ;  /* 0x0001680000047ab9 */ /* 0x000fe40000000a00 */
[----:B------:R-:W-:-:S04]  /*11d0*/  ISETP.NE.U32.AND P0, PT, RZ, UR4, PT ;  /* 0x00000004ff007c0c */ /* 0x000fc8000bf05070 */
[----:B------:R-:W-:-:S13]  /*11e0*/  ISETP.NE.AND.EX P0, PT, RZ, UR5, PT, P0 ;  /* 0x00000005ff007c0c */ /* 0x000fda000bf05300 */
[----:B------:R-:W-:Y:S05]  /*11f0*/  @!P0 BRA `(.L_x_14) ;  /* 0x00000000001c8947 */ /* 0x000fea0003800000 */
[----:B------:R-:W3:Y:S02]  /*1200*/  LDC.64 R4, c[0x0][0x5a0] ;  /* 0x00016800ff047b82 */ /* 0x000ee40000000a00 */
[----:B---3--:R-:W3:Y:S02]  /*1210*/  LDG.E.64 R4, desc[UR44][R4.64] ;  /* 0x0000002c04047981 */ /* 0x008ee4000c1e1b00 */
[----:B---3--:R-:W-:-:S04]  /*1220*/  ISETP.NE.U32.AND P0, PT, R4, RZ, PT ;  /* 0x000000ff0400720c */ /* 0x008fc80003f05070 */
[----:B------:R-:W-:-:S13]  /*1230*/  ISETP.NE.AND.EX P0, PT, R5, RZ, PT, P0 ;  /* 0x000000ff0500720c */ /* 0x000fda0003f05300 */
[----:B------:R-:W-:Y:S05]  /*1240*/  @!P0 BRA `(.L_x_14) ;  /* 0x0000000000088947 */ /* 0x000fea0003800000 */
[----:B------:R3:W5:Y:S01]  /*1250*/  LD.E R16, desc[UR44][R4.64] ;  /* 0x0000002c04107980 */ /* 0x000762000c101900 */
[----:B------:R-:W-:Y:S05]  /*1260*/  BRA `(.L_x_15) ;  /* 0x0000000000247947 */ /* 0x000fea0003800000 */
.L_x_14:
[----:B------:R-:W-:Y:S02]  /*1270*/  ULDC.64 UR4, c[0x0][0x590] ;  /* 0x0001640000047ab9 */ /* 0x000fe40000000a00 */
[----:B------:R-:W-:-:S04]  /*1280*/  ISETP.NE.U32.AND P0, PT, RZ, UR4, PT ;  /* 0x00000004ff007c0c */ /* 0x000fc8000bf05070 */
[----:B------:R-:W-:-:S13]  /*1290*/  ISETP.NE.AND.EX P0, PT, RZ, UR5, PT, P0 ;  /* 0x00000005ff007c0c */ /* 0x000fda000bf05300 */
[----:B------:R-:W-:Y:S05]  /*12a0*/  @!P0 BRA `(.L_x_16) ;  /* 0x00000000000c8947 */ /* 0x000fea0003800000 */
[----:B------:R-:W3:Y:S02]  /*12b0*/  LDC.64 R4, c[0x0][0x590] ;  /* 0x00016400ff047b82 */ /* 0x000ee40000000a00 */
[----:B---3--:R4:W5:Y:S01]  /*12c0*/  LDG.E R16, desc[UR44][R4.64] ;  /* 0x0000002c04107981 */ /* 0x008962000c1e1900 */
[----:B------:R-:W-:Y:S05]  /*12d0*/  BRA `(.L_x_15) ;  /* 0x0000000000087947 */ /* 0x000fea0003800000 */
.L_x_16:
[----:B------:R-:W-:Y:S02]  /*12e0*/  ULDC UR4, c[0x0][0x584] ;  /* 0x0001610000047ab9 */ /* 0x000fe40000000800 */
[----:B------:R-:W-:-:S07]  /*12f0*/  IMAD.U32 R16, RZ, RZ, UR4 ;  /* 0x00000004ff107e24 */ /* 0x000fce000f8e00ff */
.L_x_15:
[----:B------:R-:W-:-:S13]  /*1300*/  LOP3.LUT P0, RZ, R0, 0xff, RZ, 0xc0, !PT ;  /* 0x000000ff00ff7812 */ /* 0x000fda000780c0ff */
[----:B------:R-:W-:Y:S05]  /*1310*/  @!P0 EXIT ;  /* 0x000000000000894d */ /* 0x000fea0003800000 */
[----:B------:R-:W-:Y:S01]  /*1320*/  ULDC UR4, c[0x0][0x28c] ;  /* 0x0000a30000047ab9 */ /* 0x000fe20000000800 */
[----:B------:R-:W-:Y:S01]  /*1330*/  UMOV UR36, URZ ;  /* 0x0000003f00247c82 */ /* 0x000fe20008000000 */
[----:B------:R-:W-:Y:S01]  /*1340*/  UIADD3 UR4, UR4, 0x3f, URZ ;  /* 0x0000003f04047890 */ /* 0x000fe2000fffe03f */
[----:B------:R-:W-:-:S03]  /*1350*/  UMOV UR37, URZ ;  /* 0x0000003f00257c82 */ /* 0x000fc60008000000 */
[----:B------:R-:W-:-:S04]  /*1360*/  USHF.R.S32.HI UR5, URZ, 0x1f, UR4 ;  /* 0x0000001f3f057899 */ /* 0x000fc80008011404 */
[----:B------:R-:W-:-:S04]  /*1370*/  ULEA.HI UR5, UR5, UR4, URZ, 0x6 ;  /* 0x0000000405057291 */ /* 0x000fc8000f8f303f */
[----:B------:R-:W-:-:S12]  /*1380*/  USHF.R.S32.HI UR43, URZ, 0x6, UR5 ;  /* 0x000000063f2b7899 */ /* 0x000fd80008011405 */
.L_x_546:
[----:B------:R-:W0:Y:S01]  /*1390*/  S2R R0, SR_TID.X ;  /* 0x0000000000007919 */ /* 0x000e220000002100 */
[----:B-1----:R-:W1:Y:S01]  /*13a0*/  S2UR UR7, SR_CgaCtaId ;  /* 0x00000000000779c3 */ /* 0x002e620000008800 */
[----:B------:R-:W-:Y:S02]  /*13b0*/  UMOV UR6, 0x400 ;  /* 0x0000040000067882 */ /* 0x000fe40000000000 */
[----:B-1----:R-:W-:Y:S01]  /*13c0*/  ULEA UR6, UR7, UR6, 0x18 ;  /* 0x0000000607067291 */ /* 0x002fe2000f8ec03f */
[----:B0-----:R-:W-:-:S04]  /*13d0*/  LOP3.LUT R0, R0, 0x80, RZ, 0xc0, !PT ;  /* 0x0000008000007812 */ /* 0x001fc800078ec0ff */
[----:B------:R-:W-:-:S06]  /*13e0*/  SHF.R.U32.HI R0, RZ, 0x7, R0 ;  /* 0x00000007ff007819 */ /* 0x000fcc0000011600 */
[----:B------:R-:W0:Y:S02]  /*13f0*/  SHFL.IDX PT, R0, R0, RZ, 0x1f ;  /* 0x00001fff00007589 */ /* 0x000e2400000e0000 */
[----:B0-----:R-:W-:-:S13]  /*1400*/  R2UR UR4, R0 ;  /* 0x00000000000472ca */ /* 0x001fda00000e0000 */
[----:B------:R-:W-:-:S04]  /*1410*/  ULEA.HI UR5, UR4, UR4, URZ, 0x1 ;  /* 0x0000000404057291 */ /* 0x000fc8000f8f083f */
[----:B------:R-:W-:-:S04]  /*1420*/  ULOP3.LUT UR5, UR5, 0x7fffe, URZ, 0xc0, !UPT ;  /* 0x0007fffe05057892 */ /* 0x000fc8000f8ec03f */
[----:B------:R-:W-:-:S03]  /*1430*/  UIADD3 UR5, UR4, -UR5, URZ ;  /* 0x8000000504057290 */ /* 0x000fc6000fffe03f */
[----:B------:R-:W-:Y:S01]  /*1440*/  ULDC UR4, c[0x0][0x28c] ;  /* 0x0000a30000047ab9 */ /* 0x000fe20000000800 */
[----:B------:R-:W-:Y:S01]  /*1450*/  ULEA UR5, UR5, UR6, 0xd ;  /* 0x0000000605057291 */ /* 0x000fe2000f8e683f */
[----:B------:R-:W-:-:S03]  /*1460*/  ISETP.LT.AND P0, PT, RZ, UR4, PT ;  /* 0x00000004ff007c0c */ /* 0x000fc6000bf01270 */
[----:B------:R-:W-:-:S04]  /*1470*/  UIADD3 UR5, UR5, 0x100, URZ ;  /* 0x0000010005057890 */ /* 0x000fc8000fffe03f */
[----:B------:R-:W-:-:S04]  /*1480*/  USHF.R.U32.HI UR5, URZ, 0x4, UR5 ;  /* 0x000000043f057899 */ /* 0x000fc80008011605 */
[----:B------:R-:W-:Y:S02]  /*1490*/  ULOP3.LUT UR46, UR5, 0x3fff, URZ, 0xc0, !UPT ;  /* 0x00003fff052e7892 */ /* 0x000fe4000f8ec03f */
[----:B--23-5:R-:W-:Y:S10]  /*14a0*/  @P0 BRA `(.L_x_17) ;  /* 0x0000000000400947 */ /* 0x02cff40003800000 */
[----:B------:R-:W-:Y:S01]  /*14b0*/  MOV R0, 0x0 ;  /* 0x0000000000007802 */ /* 0x000fe20000000f00 */
[----:B------:R-:W-:Y:S01]  /*14c0*/  ULDC.64 UR4, c[0x4][0x68] ;  /* 0x01001a0000047ab9 */ /* 0x000fe20000000a00 */
[----:B------:R-:W-:Y:S01]  /*14d0*/  ULDC.64 UR6, c[0x4][0x8] ;  /* 0x0100020000067ab9 */ /* 0x000fe20000000a00 */
[----:B---34-:R-:W-:Y:S01]  /*14e0*/  IMAD.U32 R4, RZ, RZ, UR4 ;  /* 0x00000004ff047e24 */ /* 0x018fe2000f8e00ff */
[----:B------:R0:W1:Y:S01]  /*14f0*/  LDC.64 R14, c[0x4][R0] ;  /* 0x01000000000e7b82 */ /* 0x0000620000000a00 */
[----:B------:R-:W-:Y:S01]  /*1500*/  IMAD.U32 R5, RZ, RZ, UR5 ;  /* 0x00000005ff057e24 */ /* 0x000fe2000f8e00ff */
[----:B------:R-:W-:Y:S01]  /*1510*/  ULDC.64 UR4, c[0x4][0x70] ;  /* 0x01001c0000047ab9 */ /* 0x000fe20000000a00 */
[----:B------:R-:W-:Y:S01]  /*1520*/  IMAD.U32 R10, RZ, RZ, UR6 ;  /* 0x00000006ff0a7e24 */ /* 0x000fe2000f8e00ff */
[----:B------:R-:W-:Y:S01]  /*1530*/  MOV R6, UR4 ;  /* 0x0000000400067c02 */ /* 0x000fe20008000f00 */
[----:B------:R-:W-:Y:S01]  /*1540*/  IMAD.U32 R7, RZ, RZ, UR5 ;  /* 0x00000005ff077e24 */ /* 0x000fe2000f8e00ff */
[----:B------:R-:W-:Y:S01]  /*1550*/  MOV R8, 0x1e1 ;  /* 0x000001e100087802 */ /* 0x000fe20000000f00 */
[----:B------:R-:W-:-:S02]  /*1560*/  IMAD.U32 R11, RZ, RZ, UR7 ;  /* 0x00000007ff0b7e24 */ /* 0x000fc4000f8e00ff */
[----:B------:R-:W-:Y:S02]  /*1570*/  IMAD.MOV.U32 R12, RZ, RZ, 0x1 ;  /* 0x00000001ff0c7424 */ /* 0x000fe400078e00ff */
[----:B0-----:R-:W-:-:S07]  /*1580*/  IMAD.MOV.U32 R13, RZ, RZ, RZ ;  /* 0x000000ffff0d7224 */ /* 0x001fce00078e00ff */
[----:B------:R-:W-:-:S07]  /*1590*/  LEPC R20, `(.L_x_17) ;  /* 0x000000001014794e */ /* 0x000fce0000000000 */
[----:B-12--5:R-:W-:Y:S05]  /*15a0*/  CALL.ABS.NOINC R14 ;  /* 0x000000000e007343 */ /* 0x026fea0003c00000 */
.L_x_17:
[----:B------:R-:W-:-:S06]  /*15b0*/  ULOP3.LUT UR4, UR38, 0x1, URZ, 0xfc, !UPT ;  /* 0x0000000126047892 */ /* 0x000fcc000f8efc3f */
[----:B------:R-:W-:-:S05]  /*15c0*/  IMAD.U32 R0, RZ, RZ, UR4 ;  /* 0x00000004ff007e24 */ /* 0x000fca000f8e00ff */
[----:B------:R-:W-:-:S13]  /*15d0*/  ISETP.NE.AND P0, PT, R0, 0x3, PT ;  /* 0x000000030000780c */ /* 0x000fda0003f05270 */
[----:B------:R-:W-:Y:S05]  /*15e0*/  @!P0 BRA `(.L_x_18) ;  /* 0x0000000000048947 */ /* 0x000fea0003800000 */
[----:B------:R-:W-:Y:S01]  /*15f0*/  BPT.TRAP 0x1 ;  /* 0x000000040000795c */ /* 0x000fe20000300000 */
.L_x_18:
[----:B------:R-:W0:Y:S01]  /*1600*/  S2UR UR5, SR_CgaCtaId ;  /* 0x00000000000579c3 */ /* 0x000e220000008800 */
[----:B------:R-:W-:Y:S01]  /*1610*/  UMOV UR4, 0x400 ;  /* 0x0000040000047882 */ /* 0x000fe20000000000 */
[----:B---34-:R-:W-:Y:S01]  /*1620*/  MOV R5, UR37 ;  /* 0x0000002500057c02 */ /* 0x018fe20008000f00 */
[----:B--2---:R-:W-:-:S05]  /*1630*/  IMAD.U32 R3, RZ, RZ, UR36 ;  /* 0x00000024ff037e24 */ /* 0x004fca000f8e00ff */
[----:B------:R-:W-:Y:S01]  /*1640*/  SHF.L.U32 R3, R3, 0x1f, RZ ;  /* 0x0000001f03037819 */ /* 0x000fe200000006ff */
[----:B0-----:R-:W-:-:S06]  /*1650*/  ULEA UR4, UR5, UR4, 0x18 ;  /* 0x0000000405047291 */ /* 0x001fcc000f8ec03f */
[----:B------:R-:W-:-:S04]  /*1660*/  IMAD.U32 R0, RZ, RZ, UR4 ;  /* 0x00000004ff007e24 */ /* 0x000fc8000f8e00ff */
[----:B------:R-:W-:-:S04]  /*1670*/  IMAD R4, R5, 0x8, R0 ;  /* 0x0000000805047824 */ /* 0x000fc800078e0200 */
[----:B------:R0:W1:Y:S01]  /*1680*/  SYNCS.PHASECHK.TRANS64.TRYWAIT P1, [R4+URZ], R3 ;  /* 0x00000003040075a7 */ /* 0x000062000802017f */
[----:B------:R-:W-:Y:S05]  /*1690*/  @!P0 BRA `(.L_x_19) ;  /* 0x0000000000048947 */ /* 0x000fea0003800000 */
[----:B------:R-:W-:Y:S01]  /*16a0*/  BPT.TRAP 0x1 ;  /* 0x000000040000795c */ /* 0x000fe20000300000 */
.L_x_19:
[----:B-1----:R-:W-:Y:S05]  /*16b0*/  @P1 BRA `(.L_x_20) ;  /* 0x0000000000081947 */ /* 0x002fea0003800000 */
[----:B------:R-:W1:Y:S02]  /*16c0*/  SYNCS.PHASECHK.TRANS64.TRYWAIT P1, [R4+URZ], R3 ;  /* 0x00000003040075a7 */ /* 0x000e64000802017f */
[----:B-1----:R-:W-:Y:S05]  /*16d0*/  @!P1 BRA `(.L_x_21) ;  /* 0x0000021800889947 */ /* 0x002fea0003800000 */
.L_x_20:
[----:B------:R-:W-:-:S04]  /*16e0*/  UISETP.LT.AND UP0, UPT, UR43, 0x1, UPT ;  /* 0x000000012b00788c */ /* 0x000fc8000bf01270 */
[----:B------:R-:W-:-:S06]  /*16f0*/  USEL UR4, UR43, 0x1, UP0 ;  /* 0x000000012b047887 */ /* 0x000fcc0008000000 */
[----:B01----:R-:W-:Y:S01]  /*1700*/  MOV R3, UR4 ;  /* 0x0000000400037c02 */ /* 0x003fe20008000f00 */
[----:B------:R-:W-:Y:S05]  /*1710*/  WARPSYNC.ALL ;  /* 0x0000000000007948 */ /* 0x000fea0003800000 */
[----:B------:R-:W-:-:S04]  /*1720*/  IADD3 R3, -R3, UR43, RZ ;  /* 0x0000002b03037c10 */ /* 0x000fc8000fffe1ff */
[----:B------:R-:W-:Y:S02]  /*1730*/  ISETP.GE.AND P1, PT, R3, 0x1, PT ;  /* 0x000000010300780c */ /* 0x000fe40003f26270 */
[----:B------:R-:W-:Y:S01]  /*1740*/  R2UR UR4, R0 ;  /* 0x00000000000472ca */ /* 0x000fe200000e0000 */
[----:B------:R-:W-:Y:S01]  /*1750*/  WARPGROUP.ARRIVE ;  /* 0x00000000000079c5 */ /* 0x000fe20000000000 */
[----:B------:R-:W-:Y:S01]  /*1760*/  UMOV UR9, 0x40000040 ;  /* 0x4000004000097882 */ /* 0x000fe20000000000 */
[----:B------:R-:W-:Y:S01]  /*1770*/  UMOV UR11, 0x40000040 ;  /* 0x40000040000b7882 */ /* 0x000fe20000000000 */
[----:B------:R-:W-:Y:S01]  /*1780*/  STL [R1+0x2c8], R17 ;  /* 0x0002c81101007387 */ /* 0x000fe20000100800 */
[----:B------:R-:W-:Y:S01]  /*1790*/  UMOV UR15, UR11 ;  /* 0x0000000b000f7c82 */ /* 0x000fe20008000000 */
[----:B------:R-:W-:Y:S02]  /*17a0*/  UMOV UR13, 0x40000040 ;  /* 0x40000040000d7882 */ /* 0x000fe40000000000 */
[----:B-----5:R-:W-:Y:S04]  /*17b0*/  STL [R1+0x2c4], R16 ;  /* 0x0002c41001007387 */ /* 0x020fe80000100800 */
[----:B------:R0:W-:Y:S01]  /*17c0*/  STL [R1+0x2c0], R3 ;  /* 0x0002c00301007387 */ /* 0x0001e20000100800 */
[----:B------:R-:W-:-:S03]  /*17d0*/  UIADD3 UR4, UR4, 0x30100, URZ ;  /* 0x0003010004047890 */ /* 0x000fc6000fffe03f */
[----:B------:R1:W-:Y:S01]  /*17e0*/  STL [R1+0x2bc], R2 ;  /* 0x0002bc0201007387 */ /* 0x0003e20000100800 */
[----:B------:R-:W-:-:S03]  /*17f0*/  USHF.R.U32.HI UR4, URZ, 0x4, UR4 ;  /* 0x000000043f047899 */ /* 0x000fc60008011604 */
[----:B------:R2:W-:Y:S01]  /*1800*/  STL [R1+0x2cc], R0 ;  /* 0x0002cc0001007387 */ /* 0x0005e20000100800 */
[----:B------:R-:W-:Y:S02]  /*1810*/  ULOP3.LUT UR5, UR4, 0x3fff, URZ, 0xc0, !UPT ;  /* 0x00003fff04057892 */ /* 0x000fe4000f8ec03f */
[----:B------:R-:W-:Y:S02]  /*1820*/  ULOP3.LUT UR4, UR46, 0x10000, URZ, 0xfc, !UPT ;  /* 0x000100002e047892 */ /* 0x000fe4000f8efc3f */
[----:B------:R-:W-:Y:S02]  /*1830*/  ULOP3.LUT UR5, UR5, 0x10000, URZ, 0xfc, !UPT ;  /* 0x0001000005057892 */ /* 0x000fe4000f8efc3f */
[----:B------:R-:W-:Y:S02]  /*1840*/  ULEA UR8, UR37, UR4, 0xc ;  /* 0x0000000425087291 */ /* 0x000fe4000f8e603f */
[----:B------:R-:W-:Y:S02]  /*1850*/  ULEA UR6, UR37, UR5, 0xc ;  /* 0x0000000525067291 */ /* 0x000fe4000f8e603f */
[----:B------:R-:W-:-:S05]  /*1860*/  UIADD3 UR12, UR8, 0x400, URZ ;  /* 0x00000400080c7890 */ /* 0x000fca000fffe03f */
[----:B------:R-:W-:Y:S02]  /*1870*/  UMOV UR10, UR6 ;  /* 0x00000006000a7c82 */ /* 0x000fe40008000000 */
[----:B------:R-:W-:Y:S01]  /*1880*/  HGMMA.64x256x8.F32.TF32 R24, gdesc[UR8], RZ, !UPT, gsb0 ;  /* 0x07e00000081879f0 */ /* 0x000fe2000c0028ff */
[----:B------:R-:W-:Y:S02]  /*1890*/  UMOV UR14, UR10 ;  /* 0x0000000a000e7c82 */ /* 0x000fe40008000000 */
[----:B------:R-:W-:Y:S02]  /*18a0*/  WARPGROUP.DEPBAR.LE gsb0, 0x0 ;  /* 0x00008000000079c5 */ /* 0x000fe40000010000 */
[----:B------:R-:W-:Y:S01]  /*18b0*/  STL.64 [R1], R24 ;  /* 0x0000001801007387 */ /* 0x000fe20000100a00 */
[----:B------:R-:W-:Y:S01]  /*18c0*/  IMAD.MOV.U32 R235, RZ, RZ, R46 ;  /* 0x000000ffffeb7224 */ /* 0x000fe200078e002e */
[----:B------:R-:W-:Y:S01]  /*18d0*/  MOV R232, R49 ;  /* 0x0000003100e87202 */ /* 0x000fe20000000f00 */
[----:B------:R-:W-:Y:S01]  /*18e0*/  IMAD.MOV.U32 R234, RZ, RZ, R47 ;  /* 0x000000ffffea7224 */ /* 0x000fe200078e002f */
[----:B------:R-:W-:Y:S01]  /*18f0*/  STL.64 [R1+0x8], R26 ;  /* 0x0000081a01007387 */ /* 0x000fe20000100a00 */
        /* <DEDUP_REMOVED lines=65> */
[----:B0-----:R-:W-:Y:S01]  /*1d10*/  MOV R3, R149 ;  /* 0x0000009500037202 */ /* 0x001fe20000000f00 */
[----:B------:R-:W-:Y:S01]  /*1d20*/  IMAD.MOV.U32 R176, RZ, RZ, R92 ;  /* 0x000000ffffb07224 */ /* 0x000fe200078e005c */
[----:B------:R0:W-:Y:S01]  /*1d30*/  STL.64 [R1+0x50], R44 ;  /* 0x0000502c01007387 */ /* 0x0001e20000100a00 */
[----:B------:R-:W-:-:S02]  /*1d40*/  IMAD.MOV.U32 R178, RZ, RZ, R94 ;  /* 0x000000ffffb27224 */ /* 0x000fc400078e005e */
[----:B------:R-:W-:Y:S01]  /*1d50*/  IMAD.MOV.U32 R179, RZ, RZ, R95 ;  /* 0x000000ffffb37224 */ /* 0x000fe200078e005f */
[----:B------:R-:W-:Y:S01]  /*1d60*/  STL [R1+0xaf0], R152 ;  /* 0x000af09801007387 */ /* 0x000fe20000100800 */
[----:B------:R-:W-:Y:S02]  /*1d70*/  IMAD.MOV.U32 R180, RZ, RZ, R96 ;  /* 0x000000ffffb47224 */ /* 0x000fe400078e0060 */
[----:B------:R-:W-:Y:S02]  /*1d80*/  IMAD.MOV.U32 R182, RZ, RZ, R98 ;  /* 0x000000ffffb67224 */ /* 0x000fe400078e0062 */
[----:B------:R-:W-:Y:S02]  /*1d90*/  IMAD.MOV.U32 R183, RZ, RZ, R99 ;  /* 0x000000ffffb77224 */ /* 0x000fe400078e0063 */
[----:B------:R-:W-:Y:S02]  /*1da0*/  IMAD.MOV.U32 R184, RZ, RZ, R100 ;  /* 0x000000ffffb87224 */ /* 0x000fe400078e0064 */
[----:B------:R-:W-:-:S02]  /*1db0*/  IMAD.MOV.U32 R186, RZ, RZ, R102 ;  /* 0x000000ffffba7224 */ /* 0x000fc400078e0066 */
[----:B------:R-:W-:Y:S02]  /*1dc0*/  IMAD.MOV.U32 R187, RZ, RZ, R103 ;  /* 0x000000ffffbb7224 */ /* 0x000fe400078e0067 */
        /* <DEDUP_REMOVED lines=34> */
[----:B-1----:R-:W-:-:S02]  /*1ff0*/  IMAD.MOV.U32 R2, RZ, RZ, R150 ;  /* 0x000000ffff027224 */ /* 0x002fc400078e0096 */
[----:B--2---:R-:W-:Y:S02]  /*2000*/  IMAD.MOV.U32 R0, RZ, RZ, R151 ;  /* 0x000000ffff007224 */ /* 0x004fe400078e0097 */
[----:B0-----:R-:W-:-:S06]  /*2010*/  WARPGROUP.ARRIVE ;  /* 0x00000000000079c5 */ /* 0x001fcc0000000000 */
[----:B------:R-:W-:Y:S03]  /*2020*/  HGMMA.64x256x8.F32.TF32 R24, gdesc[UR12], RZ, !UPT, gsb0 ;  /* 0x07e000000c1879f0 */ /* 0x000fe6000c0028ff */
[----:B------:R-:W-:Y:S02]  /*2030*/  WARPGROUP.DEPBAR.LE gsb0, 0x0 ;  /* 0x00008000000079c5 */ /* 0x000fe40000010000 */
[----:B------:R-:W-:Y:S04]  /*2040*/  STL.64 [R1+0xae8], R150 ;  /* 0x000ae89601007387 */ /* 0x000fe80000100a00 */
        /* <DEDUP_REMOVED lines=20> */
[----:B------:R0:W-:Y:S04]  /*2190*/  STL.64 [R1+0xa40], R108 ;  /* 0x000a406c01007387 */ /* 0x0001e80000100a00 */
[----:B0-----:R-:W2:Y:S04]  /*21a0*/  LDL.LU R108, [R1] ;  /* 0x00000000016c7983 */ /* 0x001ea80000300800 */
[----:B------:R-:W2:Y:S04]  /*21b0*/  LDL.LU R109, [R1+0x4] ;  /* 0x00000400016d7983 */ /* 0x000ea80000300800 */
        /* <DEDUP_REMOVED lines=19> */
[----:B------:R-:W2:Y:S01]  /*22f0*/  LDL.LU R129, [R1+0x54] ;  /* 0x0000540001817983 */ /* 0x000ea20000300800 */
        /* <DEDUP_REMOVED lines=21> */
[----:B------:R-:W-:Y:S01]  /*2450*/  UIADD3 UR12, UR8, 0x2, URZ ;  /* 0x00000002080c7890 */ /* 0x000fe2000fffe03f */
[----:B------:R-:W-:Y:S01]  /*2460*/  IMAD.MOV.U32 R145, RZ, RZ, R220 ;  /* 0x000000ffff917224 */ /* 0x000fe200078e00dc */
[----:B------:R-:W-:Y:S01]  /*2470*/  UIADD3 UR14, UR6, 0x2, URZ ;  /* 0x00000002060e7890 */ /* 0x000fe2000fffe03f */
[----:B------:R-:W-:Y:S01]  /*2480*/  IMAD.MOV.U32 R146, RZ, RZ, R219 ;  /* 0x000000ffff927224 */ /* 0x000fe200078e00db */
[----:B------:R-:W-:Y:S01]  /*2490*/  MOV R219, R17 ;  /* 0x0000001100db7202 */ /* 0x000fe20000000f00 */
[----:B------:R-:W-:Y:S01]  /*24a0*/  IMAD.MOV.U32 R148, RZ, RZ, R217 ;  /* 0x000000ffff947224 */ /* 0x000fe200078e00d9 */
[----:B------:R-:W-:Y:S01]  /*24b0*/  UMOV UR13, 0x40000040 ;  /* 0x40000040000d7882 */ /* 0x000fe20000000000 */
[----:B------:R-:W-:Y:S01]  /*24c0*/  IMAD.MOV.U32 R149, RZ, RZ, R216 ;  /* 0x000000ffff957224 */ /* 0x000fe200078e00d8 */
[----:B------:R-:W-:Y:S01]  /*24d0*/  UMOV UR15, 0x40000040 ;  /* 0x40000040000f7882 */ /* 0x000fe20000000000 */
[----:B------:R-:W-:Y:S01]  /*24e0*/  IMAD.MOV.U32 R150, RZ, RZ, R215 ;  /* 0x000000ffff967224 */ /* 0x000fe200078e00d7 */
[----:B------:R-:W-:Y:S01]  /*24f0*/  MOV R215, R21 ;  /* 0x0000001500d77202 */ /* 0x000fe20000000f00 */
        /* <DEDUP_REMOVED lines=17> */
[----:B------:R-:W-:-:S06]  /*2610*/  IMAD.MOV.U32 R234, RZ, RZ, R2 ;  /* 0x000000ffffea7224 */ /* 0x000fcc00078e0002 */
[----:B--2---:R-:W-:-:S06]  /*2620*/  WARPGROUP.ARRIVE ;  /* 0x00000000000079c5 */ /* 0x004fcc0000000000 */
[----:B------:R-:W-:Y:S03]  /*2630*/  HGMMA.64x256x8.F32.TF32 R108, gdesc[UR12], R108, gsb0 ;  /* 0x07e000000c6c79f0 */ /* 0x000fe6000800286c */
[----:B------:R-:W-:Y:S02]  /*2640*/  WARPGROUP.DEPBAR.LE gsb0, 0x0 ;  /* 0x00008000000079c5 */ /* 0x000fe40000010000 */
[----:B------:R-:W-:Y:S04]  /*2650*/  STL.64 [R1], R108 ;  /* 0x0000006c01007387 */ /* 0x000fe80000100a00 */
        /* <DEDUP_REMOVED lines=63> */
[----:B0-----:R-:W2:Y:S04]  /*2a50*/  LDL.LU R152, [R1+0xaf0] ;  /* 0x000af00001987983 */ /* 0x001ea80000300800 */
[----:B------:R-:W3:Y:S04]  /*2a60*/  LDL.LU.64 R150, [R1+0xae8] ;  /* 0x000ae80001967983 */ /* 0x000ee80000300a00 */
        /* <DEDUP_REMOVED lines=20> */
[----:B------:R-:W3:Y:S01]  /*2bb0*/  LDL.LU.64 R108, [R1+0xa40] ;  /* 0x000a4000016c7983 */ /* 0x000ee20000300a00 */
[----:B------:R-:W-:Y:S01]  /*2bc0*/  UIADD3 UR12, UR8, 0x402, URZ ;  /* 0x00000402080c7890 */ /* 0x000fe2000fffe03f */
[----:B------:R-:W-:Y:S01]  /*2bd0*/  UMOV UR13, 0x40000040 ;  /* 0x40000040000d7882 */ /* 0x000fe20000000000 */
[----:B---3--:R-:W-:-:S07]  /*2be0*/  WARPGROUP.ARRIVE ;  /* 0x00000000000079c5 */ /* 0x008fce0000000000 */
[----:B------:R-:W-:Y:S03]  /*2bf0*/  HGMMA.64x256x8.F32.TF32 R24, gdesc[UR12], R24, gsb0 ;  /* 0x07e000000c1879f0 */ /* 0x000fe60008002818 */
        /* <DEDUP_REMOVED lines=65> */
[----:B0-----:R-:W3:Y:S04]  /*3010*/  LDL.LU.64 R24, [R1] ;  /* 0x0000000001187983 */ /* 0x001ee80000300a00 */
        /* <DEDUP_REMOVED lines=63> */
[----:B------:R-:W-:-:S02]  /*3410*/  UIADD3 UR12, UR8, 0x4, URZ ;  /* 0x00000004080c7890 */ /* 0x000fc4000fffe03f */
[----:B------:R-:W-:Y:S01]  /*3420*/  UIADD3 UR14, UR6, 0x4, URZ ;  /* 0x00000004060e7890 */ /* 0x000fe2000fffe03f */
[----:B------:R-:W-:Y:S01]  /*3430*/  UMOV UR13, 0x40000040 ;  /* 0x40000040000d7882 */ /* 0x000fe20000000000 */
[----:B------:R-:W-:Y:S01]  /*3440*/  UMOV UR15, 0x40000040 ;  /* 0x40000040000f7882 */ /* 0x000fe20000000000 */
[----:B---3--:R-:W-:-:S06]  /*3450*/  WARPGROUP.ARRIVE ;  /* 0x00000000000079c5 */ /* 0x008fcc0000000000 */
[----:B------:R-:W-:Y:S03]  /*3460*/  HGMMA.64x256x8.F32.TF32 R24, gdesc[UR12], R24, gsb0 ;  /* 0x07e000000c1879f0 */ /* 0x000fe60008002818 */
        /* <DEDUP_REMOVED lines=41> */
[----:B------:R0:W-:Y:S01]  /*3700*/  STL.64 [R1+0x50], R44 ;  /* 0x0000502c01007387 */ /* 0x0001e20000100a00 */
[----:B------:R-:W-:Y:S01]  /*3710*/  IMAD.MOV.U32 R208, RZ, RZ, R124 ;  /* 0x000000ffffd07224 */ /* 0x000fe200078e007c */
[----:B------:R-:W-:Y:S01]  /*3720*/  MOV R193, R109 ;  /* 0x0000006d00c17202 */ /* 0x000fe20000000f00 */
[----:B------:R-:W-:Y:S01]  /*3730*/  IMAD.MOV.U32 R206, RZ, RZ, R122 ;  /* 0x000000ffffce7224 */ /* 0x000fe200078e007a */
[----:B------:R-:W3:Y:S01]  /*3740*/  LDL.LU.64 R150, [R1+0xa38] ;  /* 0x000a380001967983 */ /* 0x000ee20000300a00 */
        /* <DEDUP_REMOVED lines=60> */
[----:B------:R-:W-:-:S02]  /*3b10*/  IMAD.MOV.U32 R167, RZ, RZ, R83 ;  /* 0x000000ffffa77224 */ /* 0x000fc400078e0053 */
[----:B------:R-:W-:Y:S01]  /*3b20*/  IMAD.MOV.U32 R164, RZ, RZ, R80 ;  /* 0x000000ffffa47224 */ /* 0x000fe200078e0050 */
[----:B------:R-:W3:Y:S01]  /*3b30*/  LDL.LU.64 R118, [R1+0x9b8] ;  /* 0x0009b80001767983 */ /* 0x000ee20000300a00 */
[----:B------:R-:W-:Y:S02]  /*3b40*/  IMAD.MOV.U32 R162, RZ, RZ, R78 ;  /* 0x000000ffffa27224 */ /* 0x000fe400078e004e */
[----:B------:R-:W-:Y:S01]  /*3b50*/  IMAD.MOV.U32 R163, RZ, RZ, R79 ;  /* 0x000000ffffa37224 */ /* 0x000fe200078e004f */
[----:B------:R-:W3:Y:S01]  /*3b60*/  LDL.LU.64 R116, [R1+0x9b0] ;  /* 0x0009b00001747983 */ /* 0x000ee20000300a00 */
[----:B------:R-:W-:Y:S02]  /*3b70*/  IMAD.MOV.U32 R160, RZ, RZ, R76 ;  /* 0x000000ffffa07224 */ /* 0x000fe400078e004c */
        /* <DEDUP_REMOVED lines=58> */
[----:B0-----:R-:W3:Y:S04]  /*3f20*/  LDL.LU.64 R44, [R1+0x890] ;  /* 0x00089000012c7983 */ /* 0x001ee80000300a00 */
        /* <DEDUP_REMOVED lines=11> */
[----:B------:R-:W-:-:S02]  /*3fe0*/  UMOV UR13, 0x40000040 ;  /* 0x40000040000d7882 */ /* 0x000fc40000000000 */
[----:B--2---:R-:W-:Y:S01]  /*3ff0*/  STL [R1+0x838], R152 ;  /* 0x0008389801007387 */ /* 0x004fe20000100800 */
[----:B---3--:R-:W-:-:S06]  /*4000*/  WARPGROUP.ARRIVE ;  /* 0x00000000000079c5 */ /* 0x008fcc0000000000 */
        /* <DEDUP_REMOVED lines=66> */
[----:B------:R-:W-:-:S02]  /*4430*/  IMAD.MOV.U32 R144, RZ, RZ, R221 ;  /* 0x000000ffff907224 */ /* 0x000fc400078e00dd */
[----:B------:R-:W-:Y:S02]  /*4440*/  IMAD.MOV.U32 R145, RZ, RZ, R220 ;  /* 0x000000ffff917224 */ /* 0x000fe400078e00dc */
[----:B------:R-:W-:Y:S01]  /*4450*/  IMAD.MOV.U32 R146, RZ, RZ, R219 ;  /* 0x000000ffff927224 */ /* 0x000fe200078e00db */
[----:B------:R-:W-:Y:S01]  /*4460*/  MOV R219, R17 ;  /* 0x0000001100db7202 */ /* 0x000fe20000000f00 */
[----:B------:R-:W-:Y:S02]  /*4470*/  IMAD.MOV.U32 R148, RZ, RZ, R217 ;  /* 0x000000ffff947224 */ /* 0x000fe400078e00d9 */
[----:B------:R-:W-:Y:S02]  /*4480*/  IMAD.MOV.U32 R149, RZ, RZ, R216 ;  /* 0x000000ffff957224 */ /* 0x000fe400078e00d8 */
        /* <DEDUP_REMOVED lines=19> */
[----:B------:R-:W-:Y:S01]  /*45c0*/  IMAD.MOV.U32 R234, RZ, RZ, R2 ;  /* 0x000000ffffea7224 */ /* 0x000fe200078e0002 */
[----:B------:R-:W-:Y:S02]  /*45d0*/  UIADD3 UR12, UR8, 0x6, URZ ;  /* 0x00000006080c7890 */ /* 0x000fe4000fffe03f */
[----:B------:R-:W-:Y:S01]  /*45e0*/  UIADD3 UR14, UR6, 0x6, URZ ;  /* 0x00000006060e7890 */ /* 0x000fe2000fffe03f */
[----:B------:R-:W-:Y:S01]  /*45f0*/  UMOV UR13, 0x40000040 ;  /* 0x40000040000d7882 */ /* 0x000fe20000000000 */
[----:B------:R-:W-:Y:S01]  /*4600*/  UMOV UR15, 0x40000040 ;  /* 0x40000040000f7882 */ /* 0x000fe20000000000 */
        /* <DEDUP_REMOVED lines=236> */
[----:B------:R-:W-:Y:S01]  /*54d0*/  STL.64 [R1+0x30], R36 ;  /* 0x0000302401007387 */ /* 0x000fe20000100a00 */
[----:B------:R-:W-:-:S03]  /*54e0*/  IMAD.MOV.U32 R2, RZ, RZ, R150 ;  /* 0x000000ffff027224 */ /* 0x000fc600078e0096 */
[----:B------:R-:W-:Y:S01]  /*54f0*/  STL.64 [R1+0x38], R38 ;  /* 0x0000382601007387 */ /* 0x000fe20000100a00 */
[----:B------:R-:W-:-:S03]  /*5500*/  IMAD.MOV.U32 R0, RZ, RZ, R151 ;  /* 0x000000ffff007224 */ /* 0x000fc600078e0097 */
[----:B------:R-:W-:Y:S01]  /*5510*/  STL.64 [R1+0x40], R40 ;  /* 0x0000402801007387 */ /* 0x000fe20000100a00 */
[----:B------:R-:W-:Y:S01]  /*5520*/  IMAD.MOV.U32 R4, RZ, RZ, R148 ;  /* 0x000000ffff047224 */ /* 0x000fe200078e0094 */
[----:B------:R-:W-:Y:S02]  /*5530*/  MOV R3, R149 ;  /* 0x0000009500037202 */ /* 0x000fe40000000f00 */
[----:B------:R-:W-:Y:S01]  /*5540*/  STL.64 [R1+0x48], R42 ;  /* 0x0000482a01007387 */ /* 0x000fe20000100a00 */
[----:B------:R-:W-:-:S03]  /*5550*/  IMAD.MOV.U32 R6, RZ, RZ, R146 ;  /* 0x000000ffff067224 */ /* 0x000fc600078e0092 */
[----:B------:R0:W-:Y:S01]  /*5560*/  STL.64 [R1+0x50], R44 ;  /* 0x0000502c01007387 */ /* 0x0001e20000100a00 */
[----:B------:R-:W-:Y:S01]  /*5570*/  IMAD.MOV.U32 R5, RZ, RZ, R147 ;  /* 0x000000ffff057224 */ /* 0x000fe200078e0093 */
[----:B------:R-:W-:Y:S02]  /*5580*/  MOV R7, R145 ;  /* 0x0000009100077202 */ /* 0x000fe40000000f00 */
[----:B------:R-:W3:Y:S01]  /*5590*/  LDL.LU.64 R150, [R1+0x780] ;  /* 0x0007800001967983 */ /* 0x000ee20000300a00 */
[----:B------:R-:W-:-:S03]  /*55a0*/  IMAD.MOV.U32 R8, RZ, RZ, R144 ;  /* 0x000000ffff087224 */ /* 0x000fc600078e0090 */
[----:B------:R-:W3:Y:S01]  /*55b0*/  LDL.LU.64 R148, [R1+0x778] ;  /* 0x0007780001947983 */ /* 0x000ee20000300a00 */
[----:B------:R-:W-:Y:S01]  /*55c0*/  IMAD.MOV.U32 R10, RZ, RZ, R142 ;  /* 0x000000ffff0a7224 */ /* 0x000fe200078e008e */
[----:B------:R-:W-:Y:S01]  /*55d0*/  MOV R11, R141 ;  /* 0x0000008d000b7202 */ /* 0x000fe20000000f00 */
[----:B------:R-:W-:Y:S01]  /*55e0*/  IMAD.MOV.U32 R9, RZ, RZ, R143 ;  /* 0x000000ffff097224 */ /* 0x000fe200078e008f */
        /* <DEDUP_REMOVED lines=141> */
[----:B------:R-:W-:Y:S02]  /*5ec0*/  IMAD.MOV.U32 R235, RZ, RZ, R46 ;  /* 0x000000ffffeb7224 */ /* 0x000fe400078e002e */
[----:B------:R-:W-:Y:S01]  /*5ed0*/  IMAD.MOV.U32 R234, RZ, RZ, R47 ;  /* 0x000000ffffea7224 */ /* 0x000fe200078e002f */
        /* <DEDUP_REMOVED lines=591> */
[----:B------:R-:W-:Y:S01]  /*83d0*/  IMAD.MOV.U32 R146, RZ, RZ, R224 ;  /* 0x000000ffff927224 */ /* 0x000fe200078e00e0 */
[----:B------:R-:W-:Y:S01]  /*83e0*/  MOV R224, R15 ;  /* 0x0000000f00e07202 */ /* 0x000fe20000000f00 */
[----:B------:R-:W-:Y:S02]  /*83f0*/  IMAD.MOV.U32 R148, RZ, RZ, R222 ;  /* 0x000000ffff947224 */ /* 0x000fe400078e00de */
[----:B------:R-:W-:Y:S02]  /*8400*/  IMAD.MOV.U32 R149, RZ, RZ, R221 ;  /* 0x000000ffff957224 */ /* 0x000fe400078e00dd */
[----:B------:R-:W-:Y:S01]  /*8410*/  IMAD.MOV.U32 R150, RZ, RZ, R220 ;  /* 0x000000ffff967224 */ /* 0x000fe200078e00dc */
[----:B------:R-:W-:Y:S01]  /*8420*/  MOV R220, R21 ;  /* 0x0000001500dc7202 */ /* 0x000fe20000000f00 */
[----:B------:R-:W-:Y:S02]  /*8430*/  IMAD.MOV.U32 R152, RZ, RZ, R218 ;  /* 0x000000ffff987224 */ /* 0x000fe400078e00da */
[----:B------:R-:W-:-:S02]  /*8440*/  IMAD.MOV.U32 R130, RZ, RZ, R0 ;  /* 0x000000ffff827224 */ /* 0x000fc400078e0000 */
[----:B------:R-:W-:Y:S01]  /*8450*/  IMAD.MOV.U32 R132, RZ, RZ, R16 ;  /* 0x000000ffff847224 */ /* 0x000fe200078e0010 */
[----:B------:R-:W-:Y:S01]  /*8460*/  UIADD3 UR12, UR8, 0x806, URZ ;  /* 0x00000806080c7890 */ /* 0x000fe2000fffe03f */
[----:B------:R-:W-:Y:S01]  /*8470*/  IMAD.MOV.U32 R133, RZ, RZ, R3 ;  /* 0x000000ffff857224 */ /* 0x000fe200078e0003 */
[----:B------:R-:W-:Y:S01]  /*8480*/  UIADD3 UR14, UR6, 0x806, URZ ;  /* 0x00000806060e7890 */ /* 0x000fe2000fffe03f */
[----:B------:R-:W-:Y:S01]  /*8490*/  IMAD.MOV.U32 R134, RZ, RZ, R2 ;  /* 0x000000ffff867224 */ /* 0x000fe200078e0002 */
[----:B------:R-:W-:Y:S01]  /*84a0*/  UMOV UR13, 0x40000040 ;  /* 0x40000040000d7882 */ /* 0x000fe20000000000 */
[----:B------:R-:W-:Y:S01]  /*84b0*/  IMAD.MOV.U32 R218, RZ, RZ, R23 ;  /* 0x000000ffffda7224 */ /* 0x000fe200078e0017 */
[----:B------:R-:W-:Y:S01]  /*84c0*/  UMOV UR15, 0x40000040 ;  /* 0x40000040000f7882 */ /* 0x000fe20000000000 */
[----:B------:R-:W-:Y:S01]  /*84d0*/  IMAD.MOV.U32 R219, RZ, RZ, R22 ;  /* 0x000000ffffdb7224 */ /* 0x000fe200078e0016 */
[----:B------:R0:W5:Y:S01]  /*84e0*/  LDL.LU R0, [R1+0x2cc] ;  /* 0x0002cc0001007983 */ /* 0x0001620000300800 */
[----:B------:R-:W-:-:S02]  /*84f0*/  IMAD.MOV.U32 R221, RZ, RZ, R20 ;  /* 0x000000ffffdd7224 */ /* 0x000fc400078e0014 */
[----:B------:R-:W-:Y:S01]  /*8500*/  IMAD.MOV.U32 R222, RZ, RZ, R19 ;  /* 0x000000ffffde7224 */ /* 0x000fe200078e0013 */
[----:B------:R0:W5:Y:S01]  /*8510*/  LDL.LU R17, [R1+0x2c8] ;  /* 0x0002c80001117983 */ /* 0x0001620000300800 */
[----:B------:R-:W-:Y:S02]  /*8520*/  IMAD.MOV.U32 R223, RZ, RZ, R18 ;  /* 0x000000ffffdf7224 */ /* 0x000fe400078e0012 */
[----:B------:R-:W-:Y:S01]  /*8530*/  IMAD.MOV.U32 R225, RZ, RZ, R14 ;  /* 0x000000ffffe17224 */ /* 0x000fe200078e000e */
[----:B------:R0:W5:Y:S01]  /*8540*/  LDL.LU R16, [R1+0x2c4] ;  /* 0x0002c40001107983 */ /* 0x0001620000300800 */
[----:B------:R-:W-:Y:S02]  /*8550*/  IMAD.MOV.U32 R226, RZ, RZ, R13 ;  /* 0x000000ffffe27224 */ /* 0x000fe400078e000d */
[----:B------:R-:W-:Y:S01]  /*8560*/  IMAD.MOV.U32 R227, RZ, RZ, R12 ;  /* 0x000000ffffe37224 */ /* 0x000fe200078e000c */
[----:B------:R0:W5:Y:S01]  /*8570*/  LDL.LU R3, [R1+0x2c0] ;  /* 0x0002c00001037983 */ /* 0x0001620000300800 */
[----:B------:R-:W-:-:S02]  /*8580*/  IMAD.MOV.U32 R229, RZ, RZ, R10 ;  /* 0x000000ffffe57224 */ /* 0x000fc400078e000a */
[----:B------:R-:W-:Y:S01]  /*8590*/  IMAD.MOV.U32 R230, RZ, RZ, R9 ;  /* 0x000000ffffe67224 */ /* 0x000fe200078e0009 */
[----:B------:R0:W5:Y:S01]  /*85a0*/  LDL.LU R2, [R1+0x2bc] ;  /* 0x0002bc0001027983 */ /* 0x0001620000300800 */
        /* <DEDUP_REMOVED lines=71> */
[----:B-1----:R0:W5:Y:S04]  /*8a20*/  LDL.LU R152, [R1+0x2b8] ;  /* 0x0002b80001987983 */ /* 0x0021680000300800 */
[----:B------:R-:W2:Y:S04]  /*8a30*/  LDL.LU.64 R150, [R1+0x2b0] ;  /* 0x0002b00001967983 */ /* 0x000ea80000300a00 */
        /* <DEDUP_REMOVED lines=20> */
[----:B------:R-:W2:Y:S01]  /*8b80*/  LDL.LU.64 R108, [R1+0x208] ;  /* 0x00020800016c7983 */ /* 0x000ea20000300a00 */
[----:B------:R-:W-:Y:S01]  /*8b90*/  UIADD3 UR12, UR8, 0xc06, URZ ;  /* 0x00000c06080c7890 */ /* 0x000fe2000fffe03f */
[----:B------:R-:W-:Y:S01]  /*8ba0*/  UMOV UR13, 0x40000040 ;  /* 0x40000040000d7882 */ /* 0x000fe20000000000 */
[----:B--2---:R-:W-:-:S07]  /*8bb0*/  WARPGROUP.ARRIVE ;  /* 0x00000000000079c5 */ /* 0x004fce0000000000 */
[----:B------:R-:W-:Y:S03]  /*8bc0*/  HGMMA.64x256x8.F32.TF32 R24, gdesc[UR12], R24, gsb0 ;  /* 0x07e000000c1879f0 */ /* 0x000fe60008002818 */
[----:B------:R-:W-:Y:S02]  /*8bd0*/  WARPGROUP.DEPBAR.LE gsb0, 0x0 ;  /* 0x00008000000079c5 */ /* 0x000fe40000010000 */
[----:B0-----:R-:W-:Y:S05]  /*8be0*/  @!P1 BRA `(.L_x_22) ;  /* 0x0000008000c89947 */ /* 0x001fea0003800000 */
[----:B------:R-:W-:Y:S01]  /*8bf0*/  UIADD3 UR6, UR37, 0x1, URZ ;  /* 0x0000000125067890 */ /* 0x000fe2000fffe03f */
[----:B-----5:R-:W-:Y:S01]  /*8c00*/  R2UR UR9, R3 ;  /* 0x00000000030972ca */ /* 0x020fe200000e0000 */
[----:B------:R-:W-:Y:S02]  /*8c10*/  UMOV UR8, UR37 ;  /* 0x0000002500087c82 */ /* 0x000fe40008000000 */
[----:B------:R-:W-:-:S04]  /*8c20*/  UISETP.NE.AND UP0, UPT, UR6, 0x3, UPT ;  /* 0x000000030600788c */ /* 0x000fc8000bf05270 */
[----:B------:R-:W-:Y:S02]  /*8c30*/  USEL UR7, URZ, 0x1, UP0 ;  /* 0x000000013f077887 */ /* 0x000fe40008000000 */
[----:B------:R-:W-:Y:S02]  /*8c40*/  USEL UR6, UR6, URZ, UP0 ;  /* 0x0000003f06067287 */ /* 0x000fe40008000000 */
[----:B------:R-:W-:-:S12]  /*8c50*/  ULOP3.LUT UR7, UR36, UR7, URZ, 0x3c, !UPT ;  /* 0x0000000724077292 */ /* 0x000fd8000f8e3c3f */
.L_x_29:
[----:B------:R-:W-:Y:S05]  /*8c60*/  @!P0 BRA `(.L_x_23) ;  /* 0x0000000000048947 */ /* 0x000fea0003800000 */
[----:B------:R-:W-:Y:S01]  /*8c70*/  BPT.TRAP 0x1 ;  /* 0x000000040000795c */ /* 0x000fe20000300000 */
.L_x_23:
[----:B------:R-:W0:Y:S01]  /*8c80*/  S2UR UR11, SR_CgaCtaId ;  /* 0x00000000000b79c3 */ /* 0x000e220000008800 */
[----:B------:R-:W-:Y:S01]  /*8c90*/  UMOV UR10, 0x400 ;  /* 0x00000400000a7882 */ /* 0x000fe20000000000 */
[----:B------:R-:W-:Y:S01]  /*8ca0*/  MOV R3, UR6 ;  /* 0x0000000600037c02 */ /* 0x000fe20008000f00 */
[----:B------:R-:W-:-:S05]  /*8cb0*/  IMAD.U32 R4, RZ, RZ, UR7 ;  /* 0x00000007ff047e24 */ /* 0x000fca000f8e00ff */
[----:B------:R-:W-:Y:S01]  /*8cc0*/  SHF.L.U32 R4, R4, 0x1f, RZ ;  /* 0x0000001f04047819 */ /* 0x000fe200000006ff */
[----:B0-----:R-:W-:-:S06]  /*8cd0*/  ULEA UR10, UR11, UR10, 0x18 ;  /* 0x0000000a0b0a7291 */ /* 0x001fcc000f8ec03f */
[----:B------:R-:W-:-:S04]  /*8ce0*/  IMAD.U32 R0, RZ, RZ, UR10 ;  /* 0x0000000aff007e24 */ /* 0x000fc8000f8e00ff */
[----:B------:R-:W-:-:S04]  /*8cf0*/  IMAD R3, R3, 0x8, R0 ;  /* 0x0000000803037824 */ /* 0x000fc800078e0200 */
[----:B------:R0:W1:Y:S01]  /*8d00*/  SYNCS.PHASECHK.TRANS64.TRYWAIT P1, [R3+URZ], R4 ;  /* 0x00000004030075a7 */ /* 0x000062000802017f */
[----:B------:R-:W-:Y:S05]  /*8d10*/  @!P0 BRA `(.L_x_24) ;  /* 0x0000000000048947 */ /* 0x000fea0003800000 */
[----:B------:R-:W-:Y:S01]  /*8d20*/  BPT.TRAP 0x1 ;  /* 0x000000040000795c */ /* 0x000fe20000300000 */
.L_x_24:
[----:B-1----:R-:W-:Y:S05]  /*8d30*/  @P1 BRA `(.L_x_25) ;  /* 0x0000000000081947 */ /* 0x002fea0003800000 */
[----:B------:R-:W1:Y:S02]  /*8d40*/  SYNCS.PHASECHK.TRANS64.TRYWAIT P1, [R3+URZ], R4 ;  /* 0x00000004030075a7 */ /* 0x000e64000802017f */
[----:B-1----:R-:W-:Y:S05]  /*8d50*/  @!P1 BRA `(.L_x_26) ;  /* 0x000001a000fc9947 */ /* 0x002fea0003800000 */
.L_x_25:
        /* <DEDUP_REMOVED lines=64> */
[----:B--2---:R-:W2:Y:S04]  /*9160*/  LDL.LU.64 R24, [R1] ;  /* 0x0000000001187983 */ /* 0x004ea80000300a00 */
        /* <DEDUP_REMOVED lines=63> */
[----:B------:R-:W-:-:S02]  /*9560*/  ULEA UR10, UR6, UR4, 0xc ;  /* 0x00000004060a7291 */ /* 0x000fc4000f8e603f */
[----:B------:R-:W-:Y:S01]  /*9570*/  ULEA UR11, UR6, UR5, 0xc ;  /* 0x00000005060b7291 */ /* 0x000fe2000f8e603f */
[----:B------:R-:W-:Y:S01]  /*9580*/  STL [R1+0x2c8], R17 ;  /* 0x0002c81101007387 */ /* 0x000fe20000100800 */
[----:B------:R-:W-:Y:S01]  /*9590*/  UMOV UR13, 0x40000040 ;  /* 0x40000040000d7882 */ /* 0x000fe20000000000 */
[----:B------:R-:W-:Y:S02]  /*95a0*/  UMOV UR15, 0x40000040 ;  /* 0x40000040000f7882 */ /* 0x000fe40000000000 */
[----:B------:R-:W-:Y:S01]  /*95b0*/  UMOV UR12, UR10 ;  /* 0x0000000a000c7c82 */ /* 0x000fe20008000000 */
[----:B------:R-:W-:Y:S01]  /*95c0*/  STL [R1+0x2c4], R16 ;  /* 0x0002c41001007387 */ /* 0x000fe20000100800 */
[----:B------:R-:W-:-:S03]  /*95d0*/  UMOV UR14, UR11 ;  /* 0x0000000b000e7c82 */ /* 0x000fc60008000000 */
[----:B------:R3:W-:Y:S04]  /*95e0*/  STL [R1+0x2c0], R2 ;  /* 0x0002c00201007387 */ /* 0x0007e80000100800 */
[----:B------:R4:W-:Y:S01]  /*95f0*/  STL [R1+0x2bc], R0 ;  /* 0x0002bc0001007387 */ /* 0x0009e20000100800 */
[----:B--2---:R-:W-:-:S06]  /*9600*/  WARPGROUP.ARRIVE ;  /* 0x00000000000079c5 */ /* 0x004fcc0000000000 */
[----:B------:R-:W-:Y:S03]  /*9610*/  HGMMA.64x256x8.F32.TF32 R24, gdesc[UR12], R24, gsb0 ;  /* 0x07e000000c1879f0 */ /* 0x000fe60008002818 */
[----:B------:R-:W-:Y:S02]  /*9620*/  WARPGROUP.DEPBAR.LE gsb0, 0x0 ;  /* 0x00008000000079c5 */ /* 0x000fe40000010000 */
[----:B------:R-:W-:Y:S01]  /*9630*/  STL.64 [R1], R24 ;  /* 0x0000001801007387 */ /* 0x000fe20000100a00 */
[----:B---3--:R-:W-:Y:S01]  /*9640*/  MOV R2, R150 ;  /* 0x0000009600027202 */ /* 0x008fe20000000f00 */
[----:B----4-:R-:W-:Y:S01]  /*9650*/  IMAD.MOV.U32 R0, RZ, RZ, R151 ;  /* 0x000000ffff007224 */ /* 0x010fe200078e0097 */
[----:B------:R-:W-:Y:S01]  /*9660*/  MOV R6, R146 ;  /* 0x0000009200067202 */ /* 0x000fe20000000f00 */
[----:B------:R-:W-:Y:S01]  /*9670*/  STL.64 [R1+0x8], R26 ;  /* 0x0000081a01007387 */ /* 0x000fe20000100a00 */
[----:B01----:R-:W-:Y:S01]  /*9680*/  IMAD.MOV.U32 R4, RZ, RZ, R148 ;  /* 0x000000ffff047224 */ /* 0x003fe200078e0094 */
        /* <DEDUP_REMOVED lines=38> */
[----:B------:R-:W2:Y:S01]  /*98f0*/  LDL.LU.64 R150, [R1+0xcf0] ;  /* 0x000cf00001967983 */ /* 0x000ea20000300a00 */
        /* <DEDUP_REMOVED lines=60> */
[----:B------:R-:W-:-:S02]  /*9cc0*/  IMAD.MOV.U32 R167, RZ, RZ, R83 ;  /* 0x000000ffffa77224 */ /* 0x000fc400078e0053 */
[----:B------:R-:W-:Y:S01]  /*9cd0*/  IMAD.MOV.U32 R164, RZ, RZ, R80 ;  /* 0x000000ffffa47224 */ /* 0x000fe200078e0050 */
[----:B------:R-:W2:Y:S01]  /*9ce0*/  LDL.LU.64 R118, [R1+0xc70] ;  /* 0x000c700001767983 */ /* 0x000ea20000300a00 */
[----:B------:R-:W-:Y:S02]  /*9cf0*/  IMAD.MOV.U32 R165, RZ, RZ, R81 ;  /* 0x000000ffffa57224 */ /* 0x000fe400078e0051 */
[----:B------:R-:W-:Y:S01]  /*9d00*/  IMAD.MOV.U32 R163, RZ, RZ, R79 ;  /* 0x000000ffffa37224 */ /* 0x000fe200078e004f */
[----:B------:R-:W2:Y:S01]  /*9d10*/  LDL.LU.64 R116, [R1+0xc68] ;  /* 0x000c680001747983 */ /* 0x000ea20000300a00 */
[----:B------:R-:W-:Y:S02]  /*9d20*/  IMAD.MOV.U32 R160, RZ, RZ, R76 ;  /* 0x000000ffffa07224 */ /* 0x000fe400078e004c */
        /* <DEDUP_REMOVED lines=58> */
[----:B0-----:R-:W2:Y:S04]  /*a0d0*/  LDL.LU.64 R44, [R1+0xb48] ;  /* 0x000b4800012c7983 */ /* 0x001ea80000300a00 */
        /* <DEDUP_REMOVED lines=11> */
[----:B------:R-:W-:-:S02]  /*a190*/  UMOV UR13, 0x40000040 ;  /* 0x40000040000d7882 */ /* 0x000fc40000000000 */
[----:B------:R-:W-:Y:S01]  /*a1a0*/  STL [R1+0xaf0], R152 ;  /* 0x000af09801007387 */ /* 0x000fe20000100800 */
[----:B--2---:R-:W-:-:S06]  /*a1b0*/  WARPGROUP.ARRIVE ;  /* 0x00000000000079c5 */ /* 0x004fcc0000000000 */
        /* <DEDUP_REMOVED lines=333> */
[----:B------:R-:W-:-:S03]  /*b690*/  MOV R2, R150 ;  /* 0x0000009600027202 */ /* 0x000fc60000000f00 */
[----:B------:R-:W-:Y:S01]  /*b6a0*/  STL.64 [R1+0x38], R38 ;  /* 0x0000382601007387 */ /* 0x000fe20000100a00 */
[----:B------:R-:W-:-:S03]  /*b6b0*/  IMAD.MOV.U32 R0, RZ, RZ, R151 ;  /* 0x000000ffff007224 */ /* 0x000fc600078e0097 */
[----:B------:R-:W-:Y:S01]  /*b6c0*/  STL.64 [R1+0x40], R40 ;  /* 0x0000402801007387 */ /* 0x000fe20000100a00 */
[----:B------:R-:W-:-:S03]  /*b6d0*/  IMAD.MOV.U32 R4, RZ, RZ, R148 ;  /* 0x000000ffff047224 */ /* 0x000fc600078e0094 */
[----:B------:R-:W-:Y:S01]  /*b6e0*/  STL.64 [R1+0x48], R42 ;  /* 0x0000482a01007387 */ /* 0x000fe20000100a00 */
[----:B------:R-:W-:Y:S01]  /*b6f0*/  IMAD.MOV.U32 R3, RZ, RZ, R149 ;  /* 0x000000ffff037224 */ /* 0x000fe200078e0095 */
[----:B------:R-:W-:Y:S02]  /*b700*/  MOV R6, R146 ;  /* 0x0000009200067202 */ /* 0x000fe40000000f00 */
[----:B------:R0:W-:Y:S01]  /*b710*/  STL.64 [R1+0x50], R44 ;  /* 0x0000502c01007387 */ /* 0x0001e20000100a00 */
        /* <DEDUP_REMOVED lines=1261> */
[----:B------:R-:W-:Y:S02]  /*105f0*/  IMAD.MOV.U32 R130, RZ, RZ, R17 ;  /* 0x000000ffff827224 */ /* 0x000fe400078e0011 */
        /* <DEDUP_REMOVED lines=121> */
[----:B------:R-:W-:Y:S01]  /*10d90*/  BPT.TRAP 0x1 ;  /* 0x000000040000795c */ /* 0x000fe20000300000 */
.L_x_27:
[----:B-----5:R-:W-:Y:S01]  /*10da0*/  ISETP.NE.AND P1, PT, R17, RZ, PT ;  /* 0x000000ff1100720c */ /* 0x020fe20003f25270 */
[----:B------:R-:W-:Y:S01]  /*10db0*/  UISETP.GT.U32.AND UP0, UPT, UR38, 0x1, UPT ;  /* 0x000000012600788c */ /* 0x000fe2000bf04070 */
[----:B------:R-:W-:-:S11]  /*10dc0*/  MOV R3, UR8 ;  /* 0x0000000800037c02 */ /* 0x000fd60008000f00 */
[----:B------:R-:W-:-:S04]  /*10dd0*/  @P1 IMAD R3, R3, 0x8, R0 ;  /* 0x0000000803031824 */ /* 0x000fc800078e0200 */
[----:B------:R-:W-:-:S05]  /*10de0*/  @P1 VIADD R3, R3, 0x18 ;  /* 0x0000001803031836 */ /* 0x000fca0000000000 */
[----:B------:R-:W-:-:S04]  /*10df0*/  @P1 PRMT R3, R152, 0x654, R3 ;  /* 0x0000065498031816 */ /* 0x000fc80000000003 */
[----:B------:R0:W-:Y:S01]  /*10e00*/  @P1 SYNCS.ARRIVE.TRANS64.RED.A1T0 RZ, [R3+URZ], RZ ;  /* 0x000000ff03ff19a7 */ /* 0x0001e2000810043f */
[----:B------:R-:W-:-:S13]  /*10e10*/  PLOP3.LUT P1, PT, PT, PT, UP0, 0x80, 0x0 ;  /* 0x000000000000781c */ /* 0x000fda0003f2f008 */
[----:B0-----:R-:W-:Y:S05]  /*10e20*/  @P1 BRA `(.L_x_28) ;  /* 0x0000000000041947 */ /* 0x001fea0003800000 */
[----:B------:R-:W-:Y:S01]  /*10e30*/  BPT.TRAP 0x1 ;  /* 0x000000040000795c */ /* 0x000fe20000300000 */
.L_x_28:
[----:B------:R-:W-:Y:S02]  /*10e40*/  UISETP.GT.AND UP2, UPT, UR9, 0x1, UPT ;  /* 0x000000010900788c */ /* 0x000fe4000bf44270 */
[----:B------:R-:W-:Y:S02]  /*10e50*/  UIADD3 UR6, UR6, 0x1, URZ ;  /* 0x0000000106067890 */ /* 0x000fe4000fffe03f */
[----:B------:R-:W-:Y:S02]  /*10e60*/  UIADD3 UR8, UR8, 0x1, URZ ;  /* 0x0000000108087890 */ /* 0x000fe4000fffe03f */
[----:B------:R-:W-:Y:S01]  /*10e70*/  PLOP3.LUT P1, PT, PT, PT, UP2, 0x80, 0x0 ;  /* 0x000000000000781c */ /* 0x000fe20003f2f028 */
[----:B------:R-:W-:Y:S02]  /*10e80*/  UISETP.NE.AND UP0, UPT, UR6, 0x3, UPT ;  /* 0x000000030600788c */ /* 0x000fe4000bf05270 */
[----:B------:R-:W-:Y:S02]  /*10e90*/  UIADD3 UR10, UR9, -0x1, URZ ;  /* 0xffffffff090a7890 */ /* 0x000fe4000fffe03f */
[----:B------:R-:W-:-:S02]  /*10ea0*/  USEL UR9, URZ, 0x1, UP0 ;  /* 0x000000013f097887 */ /* 0x000fc40008000000 */
[----:B------:R-:W-:Y:S02]  /*10eb0*/  UISETP.NE.AND UP1, UPT, UR8, 0x3, UPT ;  /* 0x000000030800788c */ /* 0x000fe4000bf25270 */
[----:B------:R-:W-:Y:S02]  /*10ec0*/  ULOP3.LUT UR7, UR7, UR9, URZ, 0x3c, !UPT ;  /* 0x0000000907077292 */ /* 0x000fe4000f8e3c3f */
[----:B------:R-:W-:Y:S02]  /*10ed0*/  USEL UR6, UR6, URZ, UP0 ;  /* 0x0000003f06067287 */ /* 0x000fe40008000000 */
[----:B------:R-:W-:Y:S01]  /*10ee0*/  USEL UR8, UR8, URZ, UP1 ;  /* 0x0000003f08087287 */ /* 0x000fe20008800000 */
[----:B------:R-:W-:Y:S01]  /*10ef0*/  UMOV UR9, UR10 ;  /* 0x0000000a00097c82 */ /* 0x000fe20008000000 */
[----:B------:R-:W-:Y:S10]  /*10f00*/  @P1 BRA `(.L_x_29) ;  /* 0xffffff7c00541947 */ /* 0x000ff4000383ffff */
.L_x_22:
[----:B-----5:R-:W0:Y:S02]  /*10f10*/  LDC R3, c[0x0][0x28c] ;  /* 0x0000a300ff037b82 */ /* 0x020e240000000800 */
[----:B0-----:R-:W-:-:S13]  /*10f20*/  ISETP.GE.AND P1, PT, R3, 0x1, PT ;  /* 0x000000010300780c */ /* 0x001fda0003f26270 */
[----:B------:R-:W-:Y:S05]  /*10f30*/  @!P1 BRA `(.L_x_30) ;  /* 0x0000000000549947 */ /* 0x000fea0003800000 */
[----:B------:R-:W-:Y:S05]  /*10f40*/  @!P0 BRA `(.L_x_31) ;  /* 0x0000000000048947 */ /* 0x000fea0003800000 */
[----:B------:R-:W-:Y:S01]  /*10f50*/  BPT.TRAP 0x1 ;  /* 0x000000040000795c */ /* 0x000fe20000300000 */
.L_x_31:
[----:B------:R-:W-:Y:S01]  /*10f60*/  ISETP.NE.AND P0, PT, R17, RZ, PT ;  /* 0x000000ff1100720c */ /* 0x000fe20003f05270 */
[----:B------:R-:W-:-:S12]  /*10f70*/  BSSY B0, `(.L_x_32) ;  /* 0x000000d000007945 */ /* 0x000fd80003800000 */
[----:B------:R-:W-:Y:S05]  /*10f80*/  @!P0 BRA `(.L_x_33) ;  /* 0x00000000002c8947 */ /* 0x000fea0003800000 */
[----:B------:R-:W-:-:S04]  /*10f90*/  UISETP.LT.AND UP0, UPT, UR43, 0x1, UPT ;  /* 0x000000012b00788c */ /* 0x000fc8000bf01270 */
[----:B------:R-:W-:-:S04]  /*10fa0*/  USEL UR6, UR43, 0x1, UP0 ;  /* 0x000000012b067887 */ /* 0x000fc80008000000 */
[----:B------:R-:W-:-:S04]  /*10fb0*/  UIADD3 UR6, UR37, UR43, -UR6 ;  /* 0x0000002b25067290 */ /* 0x000fc8000fffe806 */
[----:B------:R-:W-:-:S04]  /*10fc0*/  UIMAD.WIDE.U32 UR4, UR6, -0x55555555, URZ ;  /* 0xaaaaaaab060478a5 */ /* 0x000fc8000f8e003f */
[----:B------:R-:W-:-:S04]  /*10fd0*/  USHF.R.U32.HI UR4, URZ, 0x1, UR5 ;  /* 0x000000013f047899 */ /* 0x000fc80008011605 */
[----:B------:R-:W-:-:S06]  /*10fe0*/  UIMAD UR6, UR4, -0x3, UR6 ;  /* 0xfffffffd040678a4 */ /* 0x000fcc000f8e0206 */
[----:B------:R-:W-:-:S05]  /*10ff0*/  IMAD.U32 R3, RZ, RZ, UR6 ;  /* 0x00000006ff037e24 */ /* 0x000fca000f8e00ff */
[----:B------:R-:W-:-:S05]  /*11000*/  LEA R0, R3, R0, 0x3 ;  /* 0x0000000003007211 */ /* 0x000fca00078e18ff */
[----:B------:R-:W-:-:S05]  /*11010*/  VIADD R0, R0, 0x18 ;  /* 0x0000001800007836 */ /* 0x000fca0000000000 */
[----:B------:R-:W-:-:S04]  /*11020*/  PRMT R0, R152, 0x654, R0 ;  /* 0x0000065498007816 */ /* 0x000fc80000000000 */
[----:B------:R0:W-:Y:S03]  /*11030*/  SYNCS.ARRIVE.TRANS64.RED.A1T0 RZ, [R0+URZ], RZ ;  /* 0x000000ff00ff79a7 */ /* 0x0001e6000810043f */
.L_x_33:
[----:B------:R-:W-:Y:S05]  /*11040*/  BSYNC B0 ;  /* 0x0000000000007941 */ /* 0x000fea0003800000 */
.L_x_32:
[----:B------:R-:W-:-:S06]  /*11050*/  UISETP.GT.U32.AND UP0, UPT, UR38, 0x1, UPT ;  /* 0x000000012600788c */ /* 0x000fcc000bf04070 */
[----:B------:R-:W-:-:S13]  /*11060*/  PLOP3.LUT P0, PT, PT, PT, UP0, 0x80, 0x0 ;  /* 0x000000000000781c */ /* 0x000fda0003f0f008 */
[----:B------:R-:W-:Y:S05]  /*11070*/  @P0 BRA `(.L_x_30) ;  /* 0x0000000000040947 */ /* 0x000fea0003800000 */
[----:B------:R-:W-:Y:S01]  /*11080*/  BPT.TRAP 0x1 ;  /* 0x000000040000795c */ /* 0x000fe20000300000 */
.L_x_30:
[----:B------:R-:W1:Y:S01]  /*11090*/  S2R R8, SR_TID.X ;  /* 0x0000000000087919 */ /* 0x000e620000002100 */
[----:B------:R-:W-:Y:S01]  /*110a0*/  MOV R19, 0x6540 ;  /* 0x0000654000137802 */ /* 0x000fe20000000f00 */
[----:B------:R-:W-:Y:S02]  /*110b0*/  UIMAD.WIDE UR6, UR40, 0x100, URZ ;  /* 0x00000100280678a5 */ /* 0x000fe4000f8e023f */
[----:B------:R-:W-:Y:S01]  /*110c0*/  USHF.R.S32.HI UR10, URZ, 0x1f, UR42 ;  /* 0x0000001f3f0a7899 */ /* 0x000fe2000801142a */
[----:B------:R-:W-:Y:S01]  /*110d0*/  ULDC.64 UR8, c[0x0][0x5d0] ;  /* 0x0001740000087ab9 */ /* 0x000fe20000000a00 */
[----:B------:R-:W-:Y:S02]  /*110e0*/  USHF.L.U32 UR40, UR40, 0x8, URZ ;  /* 0x0000000828287899 */ /* 0x000fe4000800063f */
[----:B------:R-:W-:Y:S02]  /*110f0*/  UIMAD UR4, UR10, UR8, URZ ;  /* 0x000000080a0472a4 */ /* 0x000fe4000f8e023f */
[----:B------:R-:W-:-:S02]  /*11100*/  UIADD3 UR37, UR43, UR37, URZ ;  /* 0x000000252b257290 */ /* 0x000fc4000fffe03f */
[----:B------:R-:W-:Y:S02]  /*11110*/  UIMAD UR4, UR42, UR9, UR4 ;  /* 0x000000092a0472a4 */ /* 0x000fe4000f8e0204 */
[----:B------:R-:W-:Y:S02]  /*11120*/  UISETP.GT.U32.AND UP1, UPT, UR37, 0x2, UPT ;  /* 0x000000022500788c */ /* 0x000fe4000bf24070 */
[----:B------:R-:W-:Y:S02]  /*11130*/  UISETP.GE.U32.AND UP2, UPT, UR43, 0x3, UPT ;  /* 0x000000032b00788c */ /* 0x000fe4000bf46070 */
[----:B------:R-:W-:Y:S01]  /*11140*/  UISETP.LT.U32.AND UP1, UPT, UR43, 0x3, UP1 ;  /* 0x000000032b00788c */ /* 0x000fe20008f21070 */
[--C-:B-1----:R-:W-:Y:S01]  /*11150*/  SHF.R.U32.HI R4, RZ, 0x7, R8.reuse ;  /* 0x00000007ff047819 */ /* 0x102fe20000011608 */
[----:B------:R-:W-:Y:S01]  /*11160*/  IMAD.SHL.U32 R18, R8, 0x2, RZ ;  /* 0x0000000208127824 */ /* 0x000fe200078e00ff */
[----:B------:R-:W-:Y:S02]  /*11170*/  SHF.R.U32.HI R5, RZ, 0x2, R8 ;  /* 0x00000002ff057819 */ /* 0x000fe40000011608 */
[----:B------:R-:W-:-:S02]  /*11180*/  LOP3.LUT R4, R4, 0x1, RZ, 0xc0, !PT ;  /* 0x0000000104047812 */ /* 0x000fc400078ec0ff */
[----:B------:R-:W-:Y:S02]  /*11190*/  LOP3.LUT R6, R8, 0x60, RZ, 0xc0, !PT ;  /* 0x0000006008067812 */ /* 0x000fe400078ec0ff */
[----:B------:R-:W-:Y:S01]  /*111a0*/  LOP3.LUT R5, R5, 0x7, RZ, 0xc0, !PT ;  /* 0x0000000705057812 */ /* 0x000fe200078ec0ff */
[----:B------:R-:W-:Y:S01]  /*111b0*/  IMAD.SHL.U32 R3, R4, 0x40, RZ ;  /* 0x0000004004037824 */ /* 0x000fe200078e00ff */
[----:B------:R-:W-:Y:S02]  /*111c0*/  LOP3.LUT R18, R18, 0x6, RZ, 0xc0, !PT ;  /* 0x0000000612127812 */ /* 0x000fe400078ec0ff */
[----:B------:R-:W-:Y:S02]  /*111d0*/  SHF.R.U32.HI R6, RZ, 0x1, R6 ;  /* 0x00000001ff067819 */ /* 0x000fe40000011606 */
[--C-:B------:R-:W-:Y:S02]  /*111e0*/  LOP3.LUT R3, R3, 0x40, R5.reuse, 0xe2, !PT ;  /* 0x0000004003037812 */ /* 0x100fe400078ee205 */
[----:B------:R-:W-:Y:S01]  /*111f0*/  PRMT R18, R18, R19, UR41 ;  /* 0x0000002912127e16 */ /* 0x000fe20008000013 */
[----:B------:R-:W-:Y:S01]  /*11200*/  USHF.L.U32 UR41, UR41, 0x8, URZ ;  /* 0x0000000829297899 */ /* 0x000fe2000800063f */
[----:B0-----:R-:W-:-:S02]  /*11210*/  IADD3 R0, RZ, -R6, -R5 ;  /* 0x80000006ff007210 */ /* 0x001fc40007ffe805 */
[----:B------:R-:W-:Y:S01]  /*11220*/  LOP3.LUT R3, R3, UR6, R6, 0xfe, !PT ;  /* 0x0000000603037c12 */ /* 0x000fe2000f8efe06 */
[----:B------:R-:W-:Y:S01]  /*11230*/  IMAD.U32 R6, RZ, RZ, UR8 ;  /* 0x00000008ff067e24 */ /* 0x000fe2000f8e00ff */
[----:B------:R-:W-:Y:S01]  /*11240*/  SHF.R.S32.HI R19, RZ, 0x1f, R18 ;  /* 0x0000001fff137819 */ /* 0x000fe20000011412 */
[----:B------:R-:W-:Y:S01]  /*11250*/  ULDC UR8, c[0x0][0x284] ;  /* 0x0000a10000087ab9 */ /* 0x000fe20000000800 */
[----:B------:R-:W-:Y:S01]  /*11260*/  IMAD R0, R4, -0x40, R0 ;  /* 0xffffffc004007824 */ /* 0x000fe200078e0200 */
[----:B------:R-:W-:Y:S01]  /*11270*/  MOV R5, 0xfffffffe ;  /* 0xfffffffe00057802 */ /* 0x000fe20000000f00 */
[----:B------:R-:W-:Y:S02]  /*11280*/  IMAD.U32 R158, RZ, RZ, UR8 ;  /* 0x00000008ff9e7e24 */ /* 0x000fe4000f8e00ff */
[----:B------:R-:W-:-:S03]  /*11290*/  IMAD.WIDE.U32 R6, R6, UR42, R18 ;  /* 0x0000002a06067c25 */ /* 0x000fc6000f8e0012 */
[----:B------:R-:W-:Y:S01]  /*112a0*/  IADD3 R158, R158, -UR40, R0 ;  /* 0x800000289e9e7c10 */ /* 0x000fe2000fffe000 */
[----:B------:R-:W-:Y:S01]  /*112b0*/  VIADD R7, R7, UR4 ;  /* 0x0000000407077c36 */ /* 0x000fe20008000000 */
[----:B------:R-:W-:Y:S01]  /*112c0*/  ULDC UR4, c[0x0][0x288] ;  /* 0x0000a20000047ab9 */ /* 0x000fe20000000800 */
[----:B------:R-:W-:Y:S01]  /*112d0*/  LOP3.LUT R0, R8, 0x3, RZ, 0xc0, !PT ;  /* 0x0000000308007812 */ /* 0x000fe200078ec0ff */
[----:B------:R-:W-:-:S04]  /*112e0*/  UISETP.GE.AND UP0, UPT, UR41, UR4, UPT ;  /* 0x000000042900728c */ /* 0x000fc8000bf06270 */
[----:B------:R-:W-:Y:S01]  /*112f0*/  UISETP.GE.OR UP0, UPT, UR40, UR8, UP0 ;  /* 0x000000082800728c */ /* 0x000fe20008706670 */
[----:B------:R-:W-:Y:S01]  /*11300*/  IMAD R0, R0, R5, UR4 ;  /* 0x0000000400007e24 */ /* 0x000fe2000f8e0205 */
[----:B------:R-:W-:Y:S02]  /*11310*/  UIMAD.WIDE.U32 UR4, UR37, -0x55555555, URZ ;  /* 0xaaaaaaab250478a5 */ /* 0x000fe4000f8e003f */
[----:B------:R-:W-:Y:S01]  /*11320*/  USEL UR8, URZ, 0x1, !UP1 ;  /* 0x000000013f087887 */ /* 0x000fe2000c800000 */
[----:B------:R-:W-:Y:S01]  /*11330*/  VIADD R0, R0, -UR41 ;  /* 0x8000002900007c36 */ /* 0x000fe20008000000 */
[----:B------:R-:W-:Y:S01]  /*11340*/  PLOP3.LUT P0, PT, PT, PT, UP0, 0x80, 0x0 ;  /* 0x000000000000781c */ /* 0x000fe20003f0f008 */
[----:B------:R-:W-:Y:S02]  /*11350*/  USHF.R.U32.HI UR4, URZ, 0x1, UR5 ;  /* 0x000000013f047899 */ /* 0x000fe40008011605 */
[----:B------:R-:W-:Y:S02]  /*11360*/  ULOP3.LUT UR36, UR36, UR8, URZ, 0x3c, !UPT ;  /* 0x0000000824247292 */ /* 0x000fe4000f8e3c3f */
[----:B------:R-:W-:-:S02]  /*11370*/  UIMAD UR37, UR4, -0x3, UR37 ;  /* 0xfffffffd042578a4 */ /* 0x000fc4000f8e0225 */
[----:B------:R-:W-:Y:S01]  /*11380*/  @UP2 ULOP3.LUT UR36, UR36, 0x1, UR4, 0x78, !UPT ;  /* 0x0000000124242892 */ /* 0x000fe2000f8e7804 */
[----:B------:R-:W-:-:S05]  /*11390*/  UMOV UR40, 0xffffffff ;  /* 0xffffffff00287882 */ /* 0x000fca0000000000 */
[----:B------:R-:W-:Y:S06]  /*113a0*/  @P0 BRA `(.L_x_34) ;  /* 0x000000fc00a00947 */ /* 0x000fec0003800000 */
[----:B------:R-:W-:Y:S01]  /*113b0*/  FSETP.NEU.AND P0, PT, R16, RZ, PT ;  /* 0x000000ff1000720b */ /* 0x000fe20003f0d000 */
[----:B------:R-:W-:Y:S01]  /*113c0*/  ULDC.64 UR8, c[0x0][0x5c8] ;  /* 0x0001720000087ab9 */ /* 0x000fe20000000a00 */
[----:B------:R-:W-:Y:S01]  /*113d0*/  ISETP.GT.AND P3, PT, R158, RZ, PT ;  /* 0x000000ff9e00720c */ /* 0x000fe20003f64270 */
[----:B------:R-:W-:Y:S01]  /*113e0*/  UIMAD UR4, UR7, UR8, URZ ;  /* 0x00000008070472a4 */ /* 0x000fe2000f8e023f */
[----:B------:R-:W-:Y:S01]  /*113f0*/  IMAD.U32 R10, RZ, RZ, UR9 ;  /* 0x00000009ff0a7e24 */ /* 0x000fe2000f8e00ff */
[----:B------:R-:W-:Y:S01]  /*11400*/  BSSY B0, `(.L_x_34) ;  /* 0x0000fe2000007945 */ /* 0x000fe20003800000 */
[----:B------:R-:W-:Y:S01]  /*11410*/  IMAD.WIDE.U32 R6, R3, UR8, R6 ;  /* 0x0000000803067c25 */ /* 0x000fe2000f8e0006 */
[----:B------:R-:W-:-:S03]  /*11420*/  ISETP.GT.AND P1, PT, R0, RZ, P3 ;  /* 0x000000ff0000720c */ /* 0x000fc60001f24270 */
[----:B------:R-:W-:-:S04]  /*11430*/  IMAD R10, R3, R10, UR4 ;  /* 0x00000004030a7e24 */ /* 0x000fc8000f8e020a */
[----:B------:R-:W-:Y:S01]  /*11440*/  IMAD.IADD R10, R7, 0x1, R10 ;  /* 0x00000001070a7824 */ /* 0x000fe200078e020a */
[----:B------:R-:W-:Y:S06]  /*11450*/  @!P0 BRA `(.L_x_35) ;  /* 0x000000ac003c8947 */ /* 0x000fec0003800000 */
[----:B------:R-:W0:Y:S01]  /*11460*/  LDC.64 R22, c[0x0][0x5b8] ;  /* 0x00016e00ff167b82 */ /* 0x000e220000000a00 */
[----:B------:R-:W2:Y:S01]  /*11470*/  LDL.LU R11, [R1] ;  /* 0x00000000010b7983 */ /* 0x000ea20000300800 */
[----:B------:R-:W-:-:S06]  /*11480*/  ULDC.64 UR4, c[0x0][0x5c0] ;  /* 0x0001700000047ab9 */ /* 0x000fcc0000000a00 */
[----:B------:R-:W1:Y:S08]  /*11490*/  LDC.64 R14, c[0x0][0x5b0] ;  /* 0x00016c00ff0e7b82 */ /* 0x000e700000000a00 */
[----:B------:R-:W3:Y:S01]  /*114a0*/  LDC.64 R12, c[0x0][0x5a8] ;  /* 0x00016a00ff0c7b82 */ /* 0x000ee20000000a00 */
[C---:B0-----:R-:W-:Y:S02]  /*114b0*/  IMAD R159, R22.reuse, UR10, RZ ;  /* 0x0000000a169f7c24 */ /* 0x041fe4000f8e02ff */
[----:B------:R-:W-:-:S04]  /*114c0*/  IMAD.WIDE.U32 R154, R22, UR42, R18 ;  /* 0x0000002a169a7c25 */ /* 0x000fc8000f8e0012 */
[----:B------:R-:W-:Y:S02]  /*114d0*/  IMAD R159, R23, UR42, R159 ;  /* 0x0000002a179f7c24 */ /* 0x000fe4000f8e029f */
[----:B-1----:R-:W-:Y:S02]  /*114e0*/  IMAD R153, R14, UR7, RZ ;  /* 0x000000070e997c24 */ /* 0x002fe4000f8e02ff */
[----:B------:R-:W-:Y:S01]  /*114f0*/  IMAD.MOV.U32 R20, RZ, RZ, R154 ;  /* 0x000000ffff147224 */ /* 0x000fe200078e009a */
[----:B------:R-:W-:Y:S01]  /*11500*/  IADD3 R21, R155, R159, RZ ;  /* 0x0000009f9b157210 */ /* 0x000fe20007ffe0ff */
[C---:B------:R-:W-:Y:S02]  /*11510*/  IMAD R153, R3.reuse, R15, R153 ;  /* 0x0000000f03997224 */ /* 0x040fe400078e0299 */
[----:B------:R-:W-:-:S04]  /*11520*/  IMAD.WIDE.U32 R4, R3, R14, R20 ;  /* 0x0000000e03047225 */ /* 0x000fc800078e0014 */
[----:B------:R-:W-:Y:S01]  /*11530*/  IMAD.IADD R5, R5, 0x1, R153 ;  /* 0x0000000105057824 */ /* 0x000fe200078e0299 */
[----:B---3--:R-:W-:-:S04]  /*11540*/  LEA R8, P0, R4, R12, 0x2 ;  /* 0x0000000c04087211 */ /* 0x008fc800078010ff */
[----:B------:R-:W-:-:S05]  /*11550*/  LEA.HI.X R9, R4, R13, R5, 0x2, P0 ;  /* 0x0000000d04097211 */ /* 0x000fca00000f1405 */
[----:B------:R-:W3:Y:S01]  /*11560*/  @P1 LDG.E.LTC128B R23, desc[UR44][R8.64] ;  /* 0x0000002c08171981 */ /* 0x000ee2000c1e1920 */
[C---:B------:R-:W-:Y:S01]  /*11570*/  LEA R4, P0, R6.reuse, UR4, 0x2 ;  /* 0x0000000406047c11 */ /* 0x040fe2000f8010ff */
[----:B------:R-:W-:Y:S03]  /*11580*/  BSSY B1, `(.L_x_36) ;  /* 0x0000010000017945 */ /* 0x000fe60003800000 */
[----:B------:R-:W-:Y:S02]  /*11590*/  LEA.HI.X R5, R6, UR5, R10, 0x2, P0 ;  /* 0x0000000506057c11 */ /* 0x000fe400080f140a */
[----:B---3--:R-:W-:-:S05]  /*115a0*/  LOP3.LUT R7, R23, 0xffffe000, RZ, 0xc0, !PT ;  /* 0xffffe00017077812 */ /* 0x008fca00078ec0ff */
[----:B------:R-:W-:-:S04]  /*115b0*/  FMUL R7, R7, R16 ;  /* 0x0000001007077220 */ /* 0x000fc80000400000 */
[----:B--2---:R-:W-:-:S05]  /*115c0*/  FFMA R7, R11, R2, R7 ;  /* 0x000000020b077223 */ /* 0x004fca0000000007 */
[----:B------:R-:W-:-:S05]  /*115d0*/  F2FP.TF32.F32.PACK_B R7, R7 ;  /* 0x00000007ff07723e */ /* 0x000fca00024050ff */
[----:B------:R0:W-:Y:S02]  /*115e0*/  @P1 STG.E desc[UR44][R4.64], R7 ;  /* 0x0000000704001986 */ /* 0x0001e4000c10192c */
[----:B0-----:R-:W-:-:S04]  /*115f0*/  IMAD.WIDE.U32 R6, R3, R14, R18 ;  /* 0x0000000e03067225 */ /* 0x001fc800078e0012 */
[----:B------:R-:W-:Y:S02]  /*11600*/  IMAD.IADD R7, R153, 0x1, R7 ;  /* 0x0000000199077824 */ /* 0x000fe400078e0207 */
[----:B------:R-:W-:-:S05]  /*11610*/  IMAD.WIDE.U32 R6, R22, UR42, R6 ;  /* 0x0000002a16067c25 */ /* 0x000fca000f8e0006 */
[----:B------:R-:W-:Y:S02]  /*11620*/  IADD3 R7, R159, R7, RZ ;  /* 0x000000079f077210 */ /* 0x000fe40007ffe0ff */
[----:B------:R-:W-:-:S04]  /*11630*/  LEA R10, P0, R6, R12, 0x2 ;  /* 0x0000000c060a7211 */ /* 0x000fc800078010ff */
[----:B------:R-:W-:Y:S02]  /*11640*/  LEA.HI.X R11, R6, R13, R7, 0x2, P0 ;  /* 0x0000000d060b7211 */ /* 0x000fe400000f1407 */
[----:B------:R-:W-:-:S13]  /*11650*/  ISETP.GT.AND P0, PT, R0, 0x1, P3 ;  /* 0x000000010000780c */ /* 0x000fda0001f04270 */
[----:B------:R-:W-:Y:S05]  /*11660*/  @!P0 BRA `(.L_x_37) ;  /* 0x0000000000048947 */ /* 0x000fea0003800000 */
[----:B------:R0:W5:Y:S02]  /*11670*/  LDG.E.LTC128B R23, desc[UR44][R10.64+0x4] ;  /* 0x0000042c0a177981 */ /* 0x000164000c1e1920 */
.L_x_37:
[----:B------:R-:W-:Y:S05]  /*11680*/  BSYNC B1 ;  /* 0x0000000000017941 */ /* 0x000fea0003800000 */
.L_x_36:
[----:B------:R-:W2:Y:S01]  /*11690*/  LDL.LU R7, [R1+0x4] ;  /* 0x0000040001077983 */ /* 0x000ea20000300800 */
[----:B-----5:R-:W-:Y:S01]  /*116a0*/  LOP3.LUT R6, R23, 0xffffe000, RZ, 0xc0, !PT ;  /* 0xffffe00017067812 */ /* 0x020fe200078ec0ff */
[C---:B------:R-:W-:Y:S01]  /*116b0*/  IMAD.SHL.U32 R156, R14.reuse, 0x8, RZ ;  /* 0x000000080e9c7824 */ /* 0x040fe200078e00ff */
[----:B------:R-:W-:Y:S01]  /*116c0*/  SHF.L.U64.HI R157, R14, 0x3, R15 ;  /* 0x000000030e9d7819 */ /* 0x000fe2000001020f */
[----:B------:R-:W3:Y:S02]  /*116d0*/  LDL.LU R160, [R1+0x8] ;  /* 0x0000080001a07983 */ /* 0x000ee40000300800 */
[----:B------:R-:W-:-:S04]  /*116e0*/  FMUL R6, R6, R16 ;  /* 0x0000001006067220 */ /* 0x000fc80000400000 */
[----:B--2---:R-:W-:-:S05]  /*116f0*/  FFMA R6, R7, R2, R6 ;  /* 0x0000000207067223 */ /* 0x004fca0000000006 */
[----:B------:R-:W-:-:S05]  /*11700*/  F2FP.TF32.F32.PACK_B R6, R6 ;  /* 0x00000006ff06723e */ /* 0x000fca00024050ff */
[----:B------:R1:W-:Y:S01]  /*11710*/  @P0 STG.E desc[UR44][R4.64+0x4], R6 ;  /* 0x0000040604000986 */ /* 0x0003e2000c10192c */
[----:B------:R-:W-:-:S04]  /*11720*/  ISETP.GT.AND P0, PT, R158, 0x8, PT ;  /* 0x000000089e00780c */ /* 0x000fc80003f04270 */
[----:B------:R-:W-:Y:S01]  /*11730*/  ISETP.GT.AND P1, PT, R0, RZ, P0 ;  /* 0x000000ff0000720c */ /* 0x000fe20000724270 */
[----:B-1----:R-:W-:-:S04]  /*11740*/  IMAD.WIDE.U32 R6, R3, R14, R156 ;  /* 0x0000000e03067225 */ /* 0x002fc800078e009c */
[----:B------:R-:W-:Y:S01]  /*11750*/  IMAD.IADD R153, R153, 0x1, R7 ;  /* 0x0000000199997824 */ /* 0x000fe200078e0207 */
[----:B------:R-:W-:-:S05]  /*11760*/  IADD3 R7, P2, R154, R6, RZ ;  /* 0x000000069a077210 */ /* 0x000fca0007f5e0ff */
[----:B------:R-:W-:Y:S01]  /*11770*/  IMAD.X R9, R153, 0x1, R21, P2 ;  /* 0x0000000199097824 */ /* 0x000fe200010e0615 */
[----:B------:R-:W-:-:S04]  /*11780*/  LEA R8, P2, R7, R12, 0x2 ;  /* 0x0000000c07087211 */ /* 0x000fc800078410ff */
[----:B------:R-:W-:-:S05]  /*11790*/  LEA.HI.X R9, R7, R13, R9, 0x2, P2 ;  /* 0x0000000d07097211 */ /* 0x000fca00010f1409 */
[----:B------:R1:W2:Y:S01]  /*117a0*/  @P1 LDG.E.LTC128B R23, desc[UR44][R8.64] ;  /* 0x0000002c08171981 */ /* 0x0002a2000c1e1920 */
[----:B------:R-:W-:Y:S01]  /*117b0*/  IADD3 R6, P2, R18, R6, RZ ;  /* 0x0000000612067210 */ /* 0x000fe20007f5e0ff */
[----:B------:R-:W-:Y:S01]  /*117c0*/  IMAD.U32 R161, RZ, RZ, UR8 ;  /* 0x00000008ffa17e24 */ /* 0x000fe2000f8e00ff */
[----:B------:R-:W-:Y:S01]  /*117d0*/  ISETP.GT.AND P4, PT, R0, 0x1, P0 ;  /* 0x000000010000780c */ /* 0x000fe20000784270 */
[----:B------:R-:W-:Y:S01]  /*117e0*/  BSSY B1, `(.L_x_38) ;  /* 0x0000013000017945 */ /* 0x000fe20003800000 */
[----:B------:R-:W-:Y:S01]  /*117f0*/  IADD3.X R7, R19, R153, RZ, P2, !PT ;  /* 0x0000009913077210 */ /* 0x000fe200017fe4ff */
[----:B------:R-:W-:Y:S02]  /*11800*/  IMAD.SHL.U32 R161, R161, 0x20, RZ ;  /* 0x00000020a1a17824 */ /* 0x000fe400078e00ff */
[----:B------:R-:W-:-:S04]  /*11810*/  IMAD.WIDE.U32 R6, R22, UR42, R6 ;  /* 0x0000002a16067c25 */ /* 0x000fc8000f8e0006 */
[----:B------:R-:W-:Y:S01]  /*11820*/  IMAD.IADD R7, R159, 0x1, R7 ;  /* 0x000000019f077824 */ /* 0x000fe200078e0207 */
[----:B-1----:R-:W-:-:S04]  /*11830*/  LEA R8, P2, R6, R12, 0x2 ;  /* 0x0000000c06087211 */ /* 0x002fc800078410ff */
[----:B------:R-:W-:Y:S02]  /*11840*/  LEA.HI.X R9, R6, R13, R7, 0x2, P2 ;  /* 0x0000000d06097211 */ /* 0x000fe400010f1407 */
[----:B------:R-:W-:Y:S02]  /*11850*/  MOV R6, UR8 ;  /* 0x0000000800067c02 */ /* 0x000fe40008000f00 */
[----:B--2---:R-:W-:-:S05]  /*11860*/  LOP3.LUT R153, R23, 0xffffe000, RZ, 0xc0, !PT ;  /* 0xffffe00017997812 */ /* 0x004fca00078ec0ff */
[----:B------:R-:W-:-:S04]  /*11870*/  FMUL R153, R153, R16 ;  /* 0x0000001099997220 */ /* 0x000fc80000400000 */
[----:B---3--:R-:W-:Y:S01]  /*11880*/  FFMA R153, R160, R2, R153 ;  /* 0x00000002a0997223 */ /* 0x008fe20000000099 */
[----:B------:R-:W-:-:S04]  /*11890*/  IMAD.U32 R160, RZ, RZ, UR9 ;  /* 0x00000009ffa07e24 */ /* 0x000fc8000f8e00ff */
[----:B------:R-:W-:Y:S02]  /*118a0*/  F2FP.TF32.F32.PACK_B R153, R153 ;  /* 0x00000099ff99723e */ /* 0x000fe400024050ff */
[----:B------:R-:W-:Y:S02]  /*118b0*/  SHF.L.U64.HI R160, R6, 0x5, R160 ;  /* 0x0000000506a07819 */ /* 0x000fe400000102a0 */
[----:B------:R-:W-:-:S05]  /*118c0*/  IADD3 R6, P2, R161, R4, RZ ;  /* 0x00000004a1067210 */ /* 0x000fca0007f5e0ff */
[----:B------:R-:W-:-:S05]  /*118d0*/  IMAD.X R7, R160, 0x1, R5, P2 ;  /* 0x00000001a0077824 */ /* 0x000fca00010e0605 */
[----:B------:R1:W-:Y:S01]  /*118e0*/  @P1 STG.E desc[UR44][R6.64], R153 ;  /* 0x0000009906001986 */ /* 0x0003e2000c10192c */
[----:B------:R-:W-:Y:S05]  /*118f0*/  @!P4 BRA `(.L_x_39) ;  /* 0x000000000004c947 */ /* 0x000fea0003800000 */
[----:B------:R2:W5:Y:S02]  /*11900*/  LDG.E.LTC128B R23, desc[UR44][R8.64+0x4] ;  /* 0x0000042c08177981 */ /* 0x000564000c1e1920 */
.L_x_39:
[----:B------:R-:W-:Y:S05]  /*11910*/  BSYNC B1 ;  /* 0x0000000000017941 */ /* 0x000fea0003800000 */
.L_x_38:
[----:B------:R-:W3:Y:S01]  /*11920*/  LDL.LU R162, [R1+0xc] ;  /* 0x00000c0001a27983 */ /* 0x000ee20000300800 */
[----:B-1---5:R-:W-:Y:S01]  /*11930*/  LOP3.LUT R153, R23, 0xffffe000, RZ, 0xc0, !PT ;  /* 0xffffe00017997812 */ /* 0x022fe200078ec0ff */
[----:B------:R-:W-:Y:S01]  /*11940*/  BSSY B1, `(.L_x_40) ;  /* 0x0000009000017945 */ /* 0x000fe20003800000 */
[----:B------:R-:W-:-:S03]  /*11950*/  ISETP.GT.AND P1, PT, R0, 0x8, P3 ;  /* 0x000000080000780c */ /* 0x000fc60001f24270 */
[----:B------:R-:W-:-:S04]  /*11960*/  FMUL R153, R153, R16 ;  /* 0x0000001099997220 */ /* 0x000fc80000400000 */
[----:B---3--:R-:W-:-:S05]  /*11970*/  FFMA R153, R162, R2, R153 ;  /* 0x00000002a2997223 */ /* 0x008fca0000000099 */
[----:B------:R-:W-:-:S05]  /*11980*/  F2FP.TF32.F32.PACK_B R153, R153 ;  /* 0x00000099ff99723e */ /* 0x000fca00024050ff */
[----:B------:R1:W-:Y:S02]  /*11990*/  @P4 STG.E desc[UR44][R6.64+0x4], R153 ;  /* 0x0000049906004986 */ /* 0x0003e4000c10192c */
[----:B-1----:R-:W-:Y:S01]  /*119a0*/  IMAD.MOV.U32 R153, RZ, RZ, R23 ;  /* 0x000000ffff997224 */ /* 0x002fe200078e0017 */
[----:B------:R-:W-:Y:S06]  /*119b0*/  @!P1 BRA `(.L_x_41) ;  /* 0x0000000000049947 */ /* 0x000fec0003800000 */
[----:B------:R1:W5:Y:S02]  /*119c0*/  LDG.E.LTC128B R153, desc[UR44][R10.64+0x20] ;  /* 0x0000202c0a997981 */ /* 0x000364000c1e1920 */
.L_x_41:
[----:B------:R-:W-:Y:S05]  /*119d0*/  BSYNC B1 ;  /* 0x0000000000017941 */ /* 0x000fea0003800000 */
.L_x_40:
[----:B------:R-:W3:Y:S01]  /*119e0*/  LDL.LU R162, [R1+0x10] ;  /* 0x0000100001a27983 */ /* 0x000ee20000300800 */
[----:B-----5:R-:W-:Y:S01]  /*119f0*/  LOP3.LUT R23, R153, 0xffffe000, RZ, 0xc0, !PT ;  /* 0xffffe00099177812 */ /* 0x020fe200078ec0ff */
[----:B------:R-:W-:Y:S01]  /*11a00*/  BSSY B1, `(.L_x_42) ;  /* 0x0000008000017945 */ /* 0x000fe20003800000 */
[----:B------:R-:W-:-:S03]  /*11a10*/  ISETP.GT.AND P2, PT, R0, 0x9, P3 ;  /* 0x000000090000780c */ /* 0x000fc60001f44270 */
[----:B------:R-:W-:-:S04]  /*11a20*/  FMUL R23, R23, R16 ;  /* 0x0000001017177220 */ /* 0x000fc80000400000 */
[----:B---3--:R-:W-:-:S05]  /*11a30*/  FFMA R23, R162, R2, R23 ;  /* 0x00000002a2177223 */ /* 0x008fca0000000017 */
[----:B------:R-:W-:-:S05]  /*11a40*/  F2FP.TF32.F32.PACK_B R23, R23 ;  /* 0x00000017ff17723e */ /* 0x000fca00024050ff */
[----:B------:R3:W-:Y:S01]  /*11a50*/  @P1 STG.E desc[UR44][R4.64+0x20], R23 ;  /* 0x0000201704001986 */ /* 0x0007e2000c10192c */
[----:B------:R-:W-:Y:S05]  /*11a60*/  @!P2 BRA `(.L_x_43) ;  /* 0x000000000004a947 */ /* 0x000fea0003800000 */
[----:B------:R4:W5:Y:S02]  /*11a70*/  LDG.E.LTC128B R153, desc[UR44][R10.64+0x24] ;  /* 0x0000242c0a997981 */ /* 0x000964000c1e1920 */
.L_x_43:
[----:B------:R-:W-:Y:S05]  /*11a80*/  BSYNC B1 ;  /* 0x0000000000017941 */ /* 0x000fea0003800000 */
.L_x_42:
[----:B------:R-:W2:Y:S01]  /*11a90*/  LDL.LU R162, [R1+0x14] ;  /* 0x0000140001a27983 */ /* 0x000ea20000300800 */
[----:B---3-5:R-:W-:Y:S01]  /*11aa0*/  LOP3.LUT R23, R153, 0xffffe000, RZ, 0xc0, !PT ;  /* 0xffffe00099177812 */ /* 0x028fe200078ec0ff */
[----:B------:R-:W-:Y:S01]  /*11ab0*/  BSSY B1, `(.L_x_44) ;  /* 0x0000008000017945 */ /* 0x000fe20003800000 */
[----:B------:R-:W-:-:S03]  /*11ac0*/  ISETP.GT.AND P1, PT, R0, 0x8, P0 ;  /* 0x000000080000780c */ /* 0x000fc60000724270 */
[----:B------:R-:W-:-:S04]  /*11ad0*/  FMUL R23, R23, R16 ;  /* 0x0000001017177220 */ /* 0x000fc80000400000 */
[----:B--2---:R-:W-:-:S05]  /*11ae0*/  FFMA R23, R162, R2, R23 ;  /* 0x00000002a2177223 */ /* 0x004fca0000000017 */
[----:B------:R-:W-:-:S05]  /*11af0*/  F2FP.TF32.F32.PACK_B R23, R23 ;  /* 0x00000017ff17723e */ /* 0x000fca00024050ff */
[----:B------:R2:W-:Y:S01]  /*11b00*/  @P2 STG.E desc[UR44][R4.64+0x24], R23 ;  /* 0x0000241704002986 */ /* 0x0005e2000c10192c */
[----:B------:R-:W-:Y:S05]  /*11b10*/  @!P1 BRA `(.L_x_45) ;  /* 0x0000000000049947 */ /* 0x000fea0003800000 */
[----:B------:R3:W5:Y:S02]  /*11b20*/  LDG.E.LTC128B R153, desc[UR44][R8.64+0x20] ;  /* 0x0000202c08997981 */ /* 0x000764000c1e1920 */
.L_x_45:
[----:B------:R-:W-:Y:S05]  /*11b30*/  BSYNC B1 ;  /* 0x0000000000017941 */ /* 0x000fea0003800000 */
.L_x_44:
[----:B------:R-:W4:Y:S01]  /*11b40*/  LDL.LU R162, [R1+0x18] ;  /* 0x0000180001a27983 */ /* 0x000f220000300800 */
[----:B--2--5:R-:W-:Y:S01]  /*11b50*/  LOP3.LUT R23, R153, 0xffffe000, RZ, 0xc0, !PT ;  /* 0xffffe00099177812 */ /* 0x024fe200078ec0ff */
[----:B------:R-:W-:Y:S01]  /*11b60*/  BSSY B1, `(.L_x_46) ;  /* 0x0000008000017945 */ /* 0x000fe20003800000 */
[----:B------:R-:W-:-:S03]  /*11b70*/  ISETP.GT.AND P2, PT, R0, 0x9, P0 ;  /* 0x000000090000780c */ /* 0x000fc60000744270 */
[----:B------:R-:W-:-:S04]  /*11b80*/  FMUL R23, R23, R16 ;  /* 0x0000001017177220 */ /* 0x000fc80000400000 */
[----:B----4-:R-:W-:-:S05]  /*11b90*/  FFMA R23, R162, R2, R23 ;  /* 0x00000002a2177223 */ /* 0x010fca0000000017 */
[----:B------:R-:W-:-:S05]  /*11ba0*/  F2FP.TF32.F32.PACK_B R23, R23 ;  /* 0x00000017ff17723e */ /* 0x000fca00024050ff */
[----:B------:R2:W-:Y:S01]  /*11bb0*/  @P1 STG.E desc[UR44][R6.64+0x20], R23 ;  /* 0x0000201706001986 */ /* 0x0005e2000c10192c */
[----:B------:R-:W-:Y:S05]  /*11bc0*/  @!P2 BRA `(.L_x_47) ;  /* 0x000000000004a947 */ /* 0x000fea0003800000 */
[----:B------:R4:W5:Y:S02]  /*11bd0*/  LDG.E.LTC128B R153, desc[UR44][R8.64+0x24] ;  /* 0x0000242c08997981 */ /* 0x000964000c1e1920 */
.L_x_47:
[----:B------:R-:W-:Y:S05]  /*11be0*/  BSYNC B1 ;  /* 0x0000000000017941 */ /* 0x000fea0003800000 */
.L_x_46:
[----:B------:R-:W3:Y:S01]  /*11bf0*/  LDL.LU R162, [R1+0x1c] ;  /* 0x00001c0001a27983 */ /* 0x000ee20000300800 */
[----:B--2--5:R-:W-:Y:S01]  /*11c00*/  LOP3.LUT R23, R153, 0xffffe000, RZ, 0xc0, !PT ;  /* 0xffffe00099177812 */ /* 0x024fe200078ec0ff */
        /* <DEDUP_REMOVED lines=8> */
.L_x_49:
[----:B------:R-:W-:Y:S05]  /*11c90*/  BSYNC B1 ;  /* 0x0000000000017941 */ /* 0x000fea0003800000 */
.L_x_48:
        /* <DEDUP_REMOVED lines=10> */
.L_x_51:
[----:B------:R-:W-:Y:S05]  /*11d40*/  BSYNC B1 ;  /* 0x0000000000017941 */ /* 0x000fea0003800000 */
.L_x_50:
        /* <DEDUP_REMOVED lines=10> */
.L_x_53:
[----:B------:R-:W-:Y:S05]  /*11df0*/  BSYNC B1 ;  /* 0x0000000000017941 */ /* 0x000fea0003800000 */
.L_x_52:
        /* <DEDUP_REMOVED lines=10> */
.L_x_55:
[----:B------:R-:W-:Y:S05]  /*11ea0*/  BSYNC B1 ;  /* 0x0000000000017941 */ /* 0x000fea0003800000 */
.L_x_54:
        /* <DEDUP_REMOVED lines=10> */
.L_x_57:
[----:B------:R-:W-:Y:S05]  /*11f50*/  BSYNC B1 ;  /* 0x0000000000017941 */ /* 0x000fea0003800000 */
.L_x_56:
        /* <DEDUP_REMOVED lines=10> */
.L_x_59:
[----:B------:R-:W-:Y:S05]  /*12000*/  BSYNC B1 ;  /* 0x0000000000017941 */ /* 0x000fea0003800000 */
.L_x_58:
        /* <DEDUP_REMOVED lines=10> */
.L_x_61:
[----:B------:R-:W-:Y:S05]  /*120b0*/  BSYNC B1 ;  /* 0x0000000000017941 */ /* 0x000fea0003800000 */
.L_x_60:
        /* <DEDUP_REMOVED lines=10> */
.L_x_63:
[----:B------:R-:W-:Y:S05]  /*12160*/  BSYNC B1 ;  /* 0x0000000000017941 */ /* 0x000fea0003800000 */
.L_x_62:
        /* <DEDUP_REMOVED lines=10> */
.L_x_65:
[----:B------:R-:W-:Y:S05]  /*12210*/  BSYNC B1 ;  /* 0x0000000000017941 */ /* 0x000fea0003800000 */
.L_x_64:
        /* <DEDUP_REMOVED lines=10> */
.L_x_67:
[----:B------:R-:W-:Y:S05]  /*122c0*/  BSYNC B1 ;  /* 0x0000000000017941 */ /* 0x000fea0003800000 */
.L_x_66:
        /* <DEDUP_REMOVED lines=10> */
.L_x_69:
[----:B------:R-:W-:Y:S05]  /*12370*/  BSYNC B1 ;  /* 0x0000000000017941 */ /* 0x000fea0003800000 */
.L_x_68:
        /* <DEDUP_REMOVED lines=10> */
.L_x_71:
[----:B------:R-:W-:Y:S05]  /*12420*/  BSYNC B1 ;  /* 0x0000000000017941 */ /* 0x000fea0003800000 */
.L_x_70:
        /* <DEDUP_REMOVED lines=10> */
.L_x_73:
[----:B------:R-:W-:Y:S05]  /*124d0*/  BSYNC B1 ;  /* 0x0000000000017941 */ /* 0x000fea0003800000 */
.L_x_72:
        /* <DEDUP_REMOVED lines=10> */
.L_x_75:
[----:B------:R-:W-:Y:S05]  /*12580*/  BSYNC B1 ;  /* 0x0000000000017941 */ /* 0x000fea0003800000 */
.L_x_74:
        /* <DEDUP_REMOVED lines=10> */
.L_x_77:
[----:B------:R-:W-:Y:S05]  /*12630*/  BSYNC B1 ;  /* 0x0000000000017941 */ /* 0x000fea0003800000 */
.L_x_76:
        /* <DEDUP_REMOVED lines=10> */
.L_x_79:
[----:B------:R-:W-:Y:S05]  /*126e0*/  BSYNC B1 ;  /* 0x0000000000017941 */ /* 0x000fea0003800000 */
.L_x_78:
        /* <DEDUP_REMOVED lines=10> */
.L_x_81:
[----:B------:R-:W-:Y:S05]  /*12790*/  BSYNC B1 ;  /* 0x0000000000017941 */ /* 0x000fea0003800000 */
.L_x_80:
        /* <DEDUP_REMOVED lines=10> */
.L_x_83:
[----:B------:R-:W-:Y:S05]  /*12840*/  BSYNC B1 ;  /* 0x0000000000017941 */ /* 0x000fea0003800000 */
.L_x_82:
        /* <DEDUP_REMOVED lines=10> */
.L_x_85:
[----:B------:R-:W-:Y:S05]  /*128f0*/  BSYNC B1 ;  /* 0x0000000000017941 */ /* 0x000fea0003800000 */
.L_x_84:
        /* <DEDUP_REMOVED lines=10> */
.L_x_87:
[----:B------:R-:W-:Y:S05]  /*129a0*/  BSYNC B1 ;  /* 0x0000000000017941 */ /* 0x000fea0003800000 */
.L_x_86:
        /* <DEDUP_REMOVED lines=10> */
.L_x_89:
[----:B------:R-:W-:Y:S05]  /*12a50*/  BSYNC B1 ;  /* 0x0000000000017941 */ /* 0x000fea0003800000 */
.L_x_88:
        /* <DEDUP_REMOVED lines=10> */
.L_x_91:
[----:B------:R-:W-:Y:S05]  /*12b00*/  BSYNC B1 ;  /* 0x0000000000017941 */ /* 0x000fea0003800000 */
.L_x_90:
        /* <DEDUP_REMOVED lines=10> */
.L_x_93:
[----:B------:R-:W-:Y:S05]  /*12bb0*/  BSYNC B1 ;  /* 0x0000000000017941 */ /* 0x000fea0003800000 */
.L_x_92:
        /* <DEDUP_REMOVED lines=10> */
.L_x_95:
[----:B------:R-:W-:Y:S05]  /*12c60*/  BSYNC B1 ;  /* 0x0000000000017941 */ /* 0x000fea0003800000 */
.L_x_94:
        /* <DEDUP_REMOVED lines=10> */
.L_x_97:
[----:B------:R-:W-:Y:S05]  /*12d10*/  BSYNC B1 ;  /* 0x0000000000017941 */ /* 0x000fea0003800000 */
.L_x_96:
        /* <DEDUP_REMOVED lines=10> */
.L_x_99:
[----:B------:R-:W-:Y:S05]  /*12dc0*/  BSYNC B1 ;  /* 0x0000000000017941 */ /* 0x000fea0003800000 */
.L_x_98:
        /* <DEDUP_REMOVED lines=10> */
.L_x_101:
[----:B------:R-:W-:Y:S05]  /*12e70*/  BSYNC B1 ;  /* 0x0000000000017941 */ /* 0x000fea0003800000 */
.L_x_100:
        /* <DEDUP_REMOVED lines=10> */
.L_x_103:
[----:B------:R-:W-:Y:S05]  /*12f20*/  BSYNC B1 ;  /* 0x0000000000017941 */ /* 0x000fea0003800000 */
.L_x_102:
        /* <DEDUP_REMOVED lines=10> */
.L_x_105:
[----:B------:R-:W-:Y:S05]  /*12fd0*/  BSYNC B1 ;  /* 0x0000000000017941 */ /* 0x000fea0003800000 */
.L_x_104:
        /* <DEDUP_REMOVED lines=10> */
.L_x_107:
[----:B------:R-:W-:Y:S05]  /*13080*/  BSYNC B1 ;  /* 0x0000000000017941 */ /* 0x000fea0003800000 */
.L_x_106:
        /* <DEDUP_REMOVED lines=10> */
.L_x_109:
[----:B------:R-:W-:Y:S05]  /*13130*/  BSYNC B1 ;  /* 0x0000000000017941 */ /* 0x000fea0003800000 */
.L_x_108:
        /* <DEDUP_REMOVED lines=10> */
.L_x_111:
[----:B------:R-:W-:Y:S05]  /*131e0*/  BSYNC B1 ;  /* 0x0000000000017941 */ /* 0x000fea0003800000 */
.L_x_110:
        /* <DEDUP_REMOVED lines=10> */
.L_x_113:
[----:B------:R-:W-:Y:S05]  /*13290*/  BSYNC B1 ;  /* 0x0000000000017941 */ /* 0x000fea0003800000 */
.L_x_112:
        /* <DEDUP_REMOVED lines=10> */
.L_x_115:
[----:B------:R-:W-:Y:S05]  /*13340*/  BSYNC B1 ;  /* 0x0000000000017941 */ /* 0x000fea0003800000 */
.L_x_114:
        /* <DEDUP_REMOVED lines=10> */
.L_x_117:
[----:B------:R-:W-:Y:S05]  /*133f0*/  BSYNC B1 ;  /* 0x0000000000017941 */ /* 0x000fea0003800000 */
.L_x_116:
        /* <DEDUP_REMOVED lines=10> */
.L_x_119:
[----:B------:R-:W-:Y:S05]  /*134a0*/  BSYNC B1 ;  /* 0x0000000000017941 */ /* 0x000fea0003800000 */
.L_x_118:
        /* <DEDUP_REMOVED lines=10> */
.L_x_121:
[----:B------:R-:W-:Y:S05]  /*13550*/  BSYNC B1 ;  /* 0x0000000000017941 */ /* 0x000fea0003800000 */
.L_x_120:
        /* <DEDUP_REMOVED lines=10> */
.L_x_123:
[----:B------:R-:W-:Y:S05]  /*13600*/  BSYNC B1 ;  /* 0x0000000000017941 */ /* 0x000fea0003800000 */
.L_x_122:
        /* <DEDUP_REMOVED lines=10> */
.L_x_125:
[----:B------:R-:W-:Y:S05]  /*136b0*/  BSYNC B1 ;  /* 0x0000000000017941 */ /* 0x000fea0003800000 */
.L_x_124:
        /* <DEDUP_REMOVED lines=10> */
.L_x_127:
[----:B------:R-:W-:Y:S05]  /*13760*/  BSYNC B1 ;  /* 0x0000000000017941 */ /* 0x000fea0003800000 */
.L_x_126:
        /* <DEDUP_REMOVED lines=10> */
.L_x_129:
[----:B------:R-:W-:Y:S05]  /*13810*/  BSYNC B1 ;  /* 0x0000000000017941 */ /* 0x000fea0003800000 */
.L_x_128:
        /* <DEDUP_REMOVED lines=10> */
.L_x_131:
[----:B------:R-:W-:Y:S05]  /*138c0*/  BSYNC B1 ;  /* 0x0000000000017941 */ /* 0x000fea0003800000 */
.L_x_130:
        /* <DEDUP_REMOVED lines=10> */
.L_x_133:
[----:B------:R-:W-:Y:S05]  /*13970*/  BSYNC B1 ;  /* 0x0000000000017941 */ /* 0x000fea0003800000 */
.L_x_132:
        /* <DEDUP_REMOVED lines=10> */
.L_x_135:
[----:B------:R-:W-:Y:S05]  /*13a20*/  BSYNC B1 ;  /* 0x0000000000017941 */ /* 0x000fea0003800000 */
.L_x_134:
        /* <DEDUP_REMOVED lines=10> */
.L_x_137:
[----:B------:R-:W-:Y:S05]  /*13ad0*/  BSYNC B1 ;  /* 0x0000000000017941 */ /* 0x000fea0003800000 */
.L_x_136:
        /* <DEDUP_REMOVED lines=10> */
.L_x_139:
[----:B------:R-:W-:Y:S05]  /*13b80*/  BSYNC B1 ;  /* 0x0000000000017941 */ /* 0x000fea0003800000 */
.L_x_138:
        /* <DEDUP_REMOVED lines=10> */
.L_x_141:
[----:B------:R-:W-:Y:S05]  /*13c30*/  BSYNC B1 ;  /* 0x0000000000017941 */ /* 0x000fea0003800000 */
.L_x_140:
        /* <DEDUP_REMOVED lines=10> */
.L_x_143:
[----:B------:R-:W-:Y:S05]  /*13ce0*/  BSYNC B1 ;  /* 0x0000000000017941 */ /* 0x000fea0003800000 */
.L_x_142:
        /* <DEDUP_REMOVED lines=10> */
.L_x_145:
[----:B------:R-:W-:Y:S05]  /*13d90*/  BSYNC B1 ;  /* 0x0000000000017941 */ /* 0x000fea0003800000 */
.L_x_144:
        /* <DEDUP_REMOVED lines=10> */
.L_x_147:
[----:B------:R-:W-:Y:S05]  /*13e40*/  BSYNC B1 ;  /* 0x0000000000017941 */ /* 0x000fea0003800000 */
.L_x_146:
        /* <DEDUP_REMOVED lines=10> */
.L_x_149:
[----:B------:R-:W-:Y:S05]  /*13ef0*/  BSYNC B1 ;  /* 0x0000000000017941 */ /* 0x000fea0003800000 */
.L_x_148:
        /* <DEDUP_REMOVED lines=10> */
.L_x_151:
[----:B------:R-:W-:Y:S05]  /*13fa0*/  BSYNC B1 ;  /* 0x0000000000017941 */ /* 0x000fea0003800000 */
.L_x_150:
        /* <DEDUP_REMOVED lines=10> */
.L_x_153:
[----:B------:R-:W-:Y:S05]  /*14050*/  BSYNC B1 ;  /* 0x0000000000017941 */ /* 0x000fea0003800000 */
.L_x_152:
        /* <DEDUP_REMOVED lines=10> */
.L_x_155:
[----:B------:R-:W-:Y:S05]  /*14100*/  BSYNC B1 ;  /* 0x0000000000017941 */ /* 0x000fea0003800000 */
.L_x_154:
        /* <DEDUP_REMOVED lines=10> */
.L_x_157:
[----:B------:R-:W-:Y:S05]  /*141b0*/  BSYNC B1 ;  /* 0x0000000000017941 */ /* 0x000fea0003800000 */
.L_x_156:
        /* <DEDUP_REMOVED lines=10> */
.L_x_159:
[----:B------:R-:W-:Y:S05]  /*14260*/  BSYNC B1 ;  /* 0x0000000000017941 */ /* 0x000fea0003800000 */
.L_x_158:
        /* <DEDUP_REMOVED lines=10> */
.L_x_161:
[----:B------:R-:W-:Y:S05]  /*14310*/  BSYNC B1 ;  /* 0x0000000000017941 */ /* 0x000fea0003800000 */
.L_x_160:
        /* <DEDUP_REMOVED lines=10> */
.L_x_163:
[----:B------:R-:W-:Y:S05]  /*143c0*/  BSYNC B1 ;  /* 0x0000000000017941 */ /* 0x000fea0003800000 */
.L_x_162:
        /* <DEDUP_REMOVED lines=10> */
.L_x_165:
[----:B------:R-:W-:Y:S05]  /*14470*/  BSYNC B1 ;  /* 0x0000000000017941 */ /* 0x000fea0003800000 */
.L_x_164:
        /* <DEDUP_REMOVED lines=10> */
.L_x_167:
[----:B------:R-:W-:Y:S05]  /*14520*/  BSYNC B1 ;  /* 0x0000000000017941 */ /* 0x000fea0003800000 */
.L_x_166:
        /* <DEDUP_REMOVED lines=10> */
.L_x_169:
[----:B------:R-:W-:Y:S05]  /*145d0*/  BSYNC B1 ;  /* 0x0000000000017941 */ /* 0x000fea0003800000 */
.L_x_168:
        /* <DEDUP_REMOVED lines=10> */
.L_x_171:
[----:B------:R-:W-:Y:S05]  /*14680*/  BSYNC B1 ;  /* 0x0000000000017941 */ /* 0x000fea0003800000 */
.L_x_170:
        /* <DEDUP_REMOVED lines=10> */
.L_x_173:
[----:B------:R-:W-:Y:S05]  /*14730*/  BSYNC B1 ;  /* 0x0000000000017941 */ /* 0x000fea0003800000 */
.L_x_172:
        /* <DEDUP_REMOVED lines=10> */
.L_x_175:
[----:B------:R-:W-:Y:S05]  /*147e0*/  BSYNC B1 ;  /* 0x0000000000017941 */ /* 0x000fea0003800000 */
.L_x_174:
        /* <DEDUP_REMOVED lines=10> */
.L_x_177:
[----:B------:R-:W-:Y:S05]  /*14890*/  BSYNC B1 ;  /* 0x0000000000017941 */ /* 0x000fea0003800000 */
.L_x_176:
        /* <DEDUP_REMOVED lines=10> */
.L_x_179:
[----:B------:R-:W-:Y:S05]  /*14940*/  BSYNC B1 ;  /* 0x0000000000017941 */ /* 0x000fea0003800000 */
.L_x_178:
        /* <DEDUP_REMOVED lines=10> */
.L_x_181:
[----:B------:R-:W-:Y:S05]  /*149f0*/  BSYNC B1 ;  /* 0x0000000000017941 */ /* 0x000fea0003800000 */
.L_x_180:
        /* <DEDUP_REMOVED lines=10> */
.L_x_183:
[----:B------:R-:W-:Y:S05]  /*14aa0*/  BSYNC B1 ;  /* 0x0000000000017941 */ /* 0x000fea0003800000 */
.L_x_182:
        /* <DEDUP_REMOVED lines=10> */
.L_x_185:
[----:B------:R-:W-:Y:S05]  /*14b50*/  BSYNC B1 ;  /* 0x0000000000017941 */ /* 0x000fea0003800000 */
.L_x_184:
        /* <DEDUP_REMOVED lines=10> */
.L_x_187:
[----:B------:R-:W-:Y:S05]  /*14c00*/  BSYNC B1 ;  /* 0x0000000000017941 */ /* 0x000fea0003800000 */
.L_x_186:
        /* <DEDUP_REMOVED lines=10> */
.L_x_189:
[----:B------:R-:W-:Y:S05]  /*14cb0*/  BSYNC B1 ;  /* 0x0000000000017941 */ /* 0x000fea0003800000 */
.L_x_188:
        /* <DEDUP_REMOVED lines=10> */
.L_x_191:
[----:B------:R-:W-:Y:S05]  /*14d60*/  BSYNC B1 ;  /* 0x0000000000017941 */ /* 0x000fea0003800000 */
.L_x_190:
        /* <DEDUP_REMOVED lines=10> */
.L_x_193:
[----:B------:R-:W-:Y:S05]  /*14e10*/  BSYNC B1 ;  /* 0x0000000000017941 */ /* 0x000fea0003800000 */
.L_x_192:
        /* <DEDUP_REMOVED lines=10> */
.L_x_195:
[----:B------:R-:W-:Y:S05]  /*14ec0*/  BSYNC B1 ;  /* 0x0000000000017941 */ /* 0x000fea0003800000 */
.L_x_194:
        /* <DEDUP_REMOVED lines=10> */
.L_x_197:
[----:B------:R-:W-:Y:S05]  /*14f70*/  BSYNC B1 ;  /* 0x0000000000017941 */ /* 0x000fea0003800000 */
.L_x_196:
        /* <DEDUP_REMOVED lines=10> */
.L_x_199:
[----:B------:R-:W-:Y:S05]  /*15020*/  BSYNC B1 ;  /* 0x0000000000017941 */ /* 0x000fea0003800000 */
.L_x_198:
        /* <DEDUP_REMOVED lines=10> */
.L_x_201:
[----:B------:R-:W-:Y:S05]  /*150d0*/  BSYNC B1 ;  /* 0x0000000000017941 */ /* 0x000fea0003800000 */
.L_x_200:
        /* <DEDUP_REMOVED lines=10> */
.L_x_203:
[----:B------:R-:W-:Y:S05]  /*15180*/  BSYNC B1 ;  /* 0x0000000000017941 */ /* 0x000fea0003800000 */
.L_x_202:
        /* <DEDUP_REMOVED lines=10> */
.L_x_205:
[----:B------:R-:W-:Y:S05]  /*15230*/  BSYNC B1 ;  /* 0x0000000000017941 */ /* 0x000fea0003800000 */
.L_x_204:
        /* <DEDUP_REMOVED lines=10> */
.L_x_207:
[----:B------:R-:W-:Y:S05]  /*152e0*/  BSYNC B1 ;  /* 0x0000000000017941 */ /* 0x000fea0003800000 */
.L_x_206:
        /* <DEDUP_REMOVED lines=10> */
.L_x_209:
[----:B------:R-:W-:Y:S05]  /*15390*/  BSYNC B1 ;  /* 0x0000000000017941 */ /* 0x000fea0003800000 */
.L_x_208:
        /* <DEDUP_REMOVED lines=10> */
.L_x_211:
[----:B------:R-:W-:Y:S05]  /*15440*/  BSYNC B1 ;  /* 0x0000000000017941 */ /* 0x000fea0003800000 */
.L_x_210:
        /* <DEDUP_REMOVED lines=10> */
.L_x_213:
[----:B------:R-:W-:Y:S05]  /*154f0*/  BSYNC B1 ;  /* 0x0000000000017941 */ /* 0x000fea0003800000 */
.L_x_212:
        /* <DEDUP_REMOVED lines=10> */
.L_x_215:
[----:B------:R-:W-:Y:S05]  /*155a0*/  BSYNC B1 ;  /* 0x0000000000017941 */ /* 0x000fea0003800000 */
.L_x_214:
        /* <DEDUP_REMOVED lines=10> */
.L_x_217:
[----:B------:R-:W-:Y:S05]  /*15650*/  BSYNC B1 ;  /* 0x0000000000017941 */ /* 0x000fea0003800000 */
.L_x_216:
        /* <DEDUP_REMOVED lines=10> */
.L_x_219:
[----:B------:R-:W-:Y:S05]  /*15700*/  BSYNC B1 ;  /* 0x0000000000017941 */ /* 0x000fea0003800000 */
.L_x_218:
        /* <DEDUP_REMOVED lines=10> */
.L_x_221:
[----:B------:R-:W-:Y:S05]  /*157b0*/  BSYNC B1 ;  /* 0x0000000000017941 */ /* 0x000fea0003800000 */
.L_x_220:
        /* <DEDUP_REMOVED lines=10> */
.L_x_223:
[----:B------:R-:W-:Y:S05]  /*15860*/  BSYNC B1 ;  /* 0x0000000000017941 */ /* 0x000fea0003800000 */
.L_x_222:
        /* <DEDUP_REMOVED lines=10> */
.L_x_225:
[----:B------:R-:W-:Y:S05]  /*15910*/  BSYNC B1 ;  /* 0x0000000000017941 */ /* 0x000fea0003800000 */
.L_x_224:
        /* <DEDUP_REMOVED lines=10> */
.L_x_227:
[----:B------:R-:W-:Y:S05]  /*159c0*/  BSYNC B1 ;  /* 0x0000000000017941 */ /* 0x000fea0003800000 */
.L_x_226:
        /* <DEDUP_REMOVED lines=10> */
.L_x_229:
[----:B------:R-:W-:Y:S05]  /*15a70*/  BSYNC B1 ;  /* 0x0000000000017941 */ /* 0x000fea0003800000 */
.L_x_228:
        /* <DEDUP_REMOVED lines=10> */
.L_x_231:
[----:B------:R-:W-:Y:S05]  /*15b20*/  BSYNC B1 ;  /* 0x0000000000017941 */ /* 0x000fea0003800000 */
.L_x_230:
        /* <DEDUP_REMOVED lines=10> */
.L_x_233:
[----:B------:R-:W-:Y:S05]  /*15bd0*/  BSYNC B1 ;  /* 0x0000000000017941 */ /* 0x000fea0003800000 */
.L_x_232:
        /* <DEDUP_REMOVED lines=10> */
.L_x_235:
[----:B------:R-:W-:Y:S05]  /*15c80*/  BSYNC B1 ;  /* 0x0000000000017941 */ /* 0x000fea0003800000 */
.L_x_234:
        /* <DEDUP_REMOVED lines=10> */
.L_x_237:
[----:B------:R-:W-:Y:S05]  /*15d30*/  BSYNC B1 ;  /* 0x0000000000017941 */ /* 0x000fea0003800000 */
.L_x_236:
        /* <DEDUP_REMOVED lines=10> */
.L_x_239:
[----:B------:R-:W-:Y:S05]  /*15de0*/  BSYNC B1 ;  /* 0x0000000000017941 */ /* 0x000fea0003800000 */
.L_x_238:
        /* <DEDUP_REMOVED lines=10> */
.L_x_241:
[----:B------:R-:W-:Y:S05]  /*15e90*/  BSYNC B1 ;  /* 0x0000000000017941 */ /* 0x000fea0003800000 */
.L_x_240:
        /* <DEDUP_REMOVED lines=10> */
.L_x_243:
[----:B------:R-:W-:Y:S05]  /*15f40*/  BSYNC B1 ;  /* 0x0000000000017941 */ /* 0x000fea0003800000 */
.L_x_242:
        /* <DEDUP_REMOVED lines=10> */
.L_x_245:
[----:B------:R-:W-:Y:S05]  /*15ff0*/  BSYNC B1 ;  /* 0x0000000000017941 */ /* 0x000fea0003800000 */
.L_x_244:
        /* <DEDUP_REMOVED lines=10> */
.L_x_247:
[----:B------:R-:W-:Y:S05]  /*160a0*/  BSYNC B1 ;  /* 0x0000000000017941 */ /* 0x000fea0003800000 */
.L_x_246:
        /* <DEDUP_REMOVED lines=10> */
.L_x_249:
[----:B------:R-:W-:Y:S05]  /*16150*/  BSYNC B1 ;  /* 0x0000000000017941 */ /* 0x000fea0003800000 */
.L_x_248:
        /* <DEDUP_REMOVED lines=10> */
.L_x_251:
[----:B------:R-:W-:Y:S05]  /*16200*/  BSYNC B1 ;  /* 0x0000000000017941 */ /* 0x000fea0003800000 */
.L_x_250:
        /* <DEDUP_REMOVED lines=10> */
.L_x_253:
[----:B------:R-:W-:Y:S05]  /*162b0*/  BSYNC B1 ;  /* 0x0000000000017941 */ /* 0x000fea0003800000 */
.L_x_252:
        /* <DEDUP_REMOVED lines=10> */
.L_x_255:
[----:B------:R-:W-:Y:S05]  /*16360*/  BSYNC B1 ;  /* 0x0000000000017941 */ /* 0x000fea0003800000 */
.L_x_254:
        /* <DEDUP_REMOVED lines=10> */
.L_x_257:
[----:B------:R-:W-:Y:S05]  /*16410*/  BSYNC B1 ;  /* 0x0000000000017941 */ /* 0x000fea0003800000 */
.L_x_256:
        /* <DEDUP_REMOVED lines=10> */
.L_x_259:
[----:B------:R-:W-:Y:S05]  /*164c0*/  BSYNC B1 ;  /* 0x0000000000017941 */ /* 0x000fea0003800000 */
.L_x_258:
        /* <DEDUP_REMOVED lines=10> */
.L_x_261:
[----:B------:R-:W-:Y:S05]  /*16570*/  BSYNC B1 ;  /* 0x0000000000017941 */ /* 0x000fea0003800000 */
.L_x_260:
        /* <DEDUP_REMOVED lines=10> */
.L_x_263:
[----:B------:R-:W-:Y:S05]  /*16620*/  BSYNC B1 ;  /* 0x0000000000017941 */ /* 0x000fea0003800000 */
.L_x_262:
        /* <DEDUP_REMOVED lines=10> */
.L_x_265:
[----:B------:R-:W-:Y:S05]  /*166d0*/  BSYNC B1 ;  /* 0x0000000000017941 */ /* 0x000fea0003800000 */
.L_x_264:
        /* <DEDUP_REMOVED lines=10> */
.L_x_267:
[----:B------:R-:W-:Y:S05]  /*16780*/  BSYNC B1 ;  /* 0x0000000000017941 */ /* 0x000fea0003800000 */
.L_x_266:
        /* <DEDUP_REMOVED lines=10> */
.L_x_269:
[----:B------:R-:W-:Y:S05]  /*16830*/  BSYNC B1 ;  /* 0x0000000000017941 */ /* 0x000fea0003800000 */
.L_x_268:
        /* <DEDUP_REMOVED lines=10> */
.L_x_271:
[----:B------:R-:W-:Y:S05]  /*168e0*/  BSYNC B1 ;  /* 0x0000000000017941 */ /* 0x000fea0003800000 */
.L_x_270:
        /* <DEDUP_REMOVED lines=10> */
.L_x_273:
[----:B------:R-:W-:Y:S05]  /*16990*/  BSYNC B1 ;  /* 0x0000000000017941 */ /* 0x000fea0003800000 */
.L_x_272:
        /* <DEDUP_REMOVED lines=10> */
.L_x_275:
[----:B------:R-:W-:Y:S05]  /*16a40*/  BSYNC B1 ;  /* 0x0000000000017941 */ /* 0x000fea0003800000 */
.L_x_274:
        /* <DEDUP_REMOVED lines=10> */
.L_x_277:
[----:B------:R-:W-:Y:S05]  /*16af0*/  BSYNC B1 ;  /* 0x0000000000017941 */ /* 0x000fea0003800000 */
.L_x_276:
        /* <DEDUP_REMOVED lines=10> */
.L_x_279:
[----:B------:R-:W-:Y:S05]  /*16ba0*/  BSYNC B1 ;  /* 0x0000000000017941 */ /* 0x000fea0003800000 */
.L_x_278:
        /* <DEDUP_REMOVED lines=10> */
.L_x_281:
[----:B------:R-:W-:Y:S05]  /*16c50*/  BSYNC B1 ;  /* 0x0000000000017941 */ /* 0x000fea0003800000 */
.L_x_280:
        /* <DEDUP_REMOVED lines=10> */
.L_x_283:
[----:B------:R-:W-:Y:S05]  /*16d00*/  BSYNC B1 ;  /* 0x0000000000017941 */ /* 0x000fea0003800000 */
.L_x_282:
[----:B01-34-:R-:W3:Y:S01]  /*16d10*/  LDL.LU R10, [R1+0x1f4] ;  /* 0x0001f400010a7983 */ /* 0x01bee20000300800 */
        /* <DEDUP_REMOVED lines=9> */
.L_x_285:
[----:B------:R-:W-:Y:S05]  /*16db0*/  BSYNC B1 ;  /* 0x0000000000017941 */ /* 0x000fea0003800000 */
.L_x_284:
[----:B------:R-:W3:Y:S01]  /*16dc0*/  LDL.LU R10, [R1+0x1f8] ;  /* 0x0001f800010a7983 */ /* 0x000ee20000300800 */
[----:B0----5:R-:W-:Y:S01]  /*16dd0*/  LOP3.LUT R11, R153, 0xffffe000, RZ, 0xc0, !PT ;  /* 0xffffe000990b7812 */ /* 0x021fe200078ec0ff */
[----:B------:R-:W-:Y:S01]  /*16de0*/  BSSY B1, `(.L_x_286) ;  /* 0x000000b000017945 */ /* 0x000fe20003800000 */
[----:B------:R-:W-:Y:S02]  /*16df0*/  ISETP.GT.AND P1, PT, R0, 0xf9, P0 ;  /* 0x000000f90000780c */ /* 0x000fe40000724270 */
[----:B------:R-:W-:Y:S01]  /*16e00*/  IADD3 R169, P2, R3, 0x80, RZ ;  /* 0x0000008003a97810 */ /* 0x000fe20007f5e0ff */
[----:B------:R-:W-:-:S03]  /*16e10*/  FMUL R11, R11, R16 ;  /* 0x000000100b0b7220 */ /* 0x000fc60000400000 */
[----:B------:R-:W-:Y:S01]  /*16e20*/  IADD3.X R3, RZ, UR7, RZ, P2, !PT ;  /* 0x00000007ff037c10 */ /* 0x000fe200097fe4ff */
[----:B---3--:R-:W-:-:S04]  /*16e30*/  FFMA R11, R10, R2, R11 ;  /* 0x000000020a0b7223 */ /* 0x008fc8000000000b */
[----:B------:R-:W-:Y:S01]  /*16e40*/  IMAD R10, R3, R14, RZ ;  /* 0x0000000e030a7224 */ /* 0x000fe200078e02ff */
[----:B------:R-:W-:-:S05]  /*16e50*/  F2FP.TF32.F32.PACK_B R11, R11 ;  /* 0x0000000bff0b723e */ /* 0x000fca00024050ff */
[----:B------:R0:W-:Y:S01]  /*16e60*/  @P4 STG.E desc[UR44][R6.64+0x3e0], R11 ;  /* 0x0003e00b06004986 */ /* 0x0001e2000c10192c */
[----:B------:R-:W-:Y:S05]  /*16e70*/  @!P1 BRA `(.L_x_287) ;  /* 0x0000000000049947 */ /* 0x000fea0003800000 */
[----:B------:R3:W5:Y:S02]  /*16e80*/  LDG.E.LTC128B R153, desc[UR44][R8.64+0x3e4] ;  /* 0x0003e42c08997981 */ /* 0x000764000c1e1920 */
.L_x_287:
[----:B------:R-:W-:Y:S05]  /*16e90*/  BSYNC B1 ;  /* 0x0000000000017941 */ /* 0x000fea0003800000 */
.L_x_286:
[----:B0-----:R-:W4:Y:S01]  /*16ea0*/  LDL.LU R11, [R1+0x1fc] ;  /* 0x0001fc00010b7983 */ /* 0x001f220000300800 */
[----:B-----5:R-:W-:Y:S01]  /*16eb0*/  LOP3.LUT R3, R153, 0xffffe000, RZ, 0xc0, !PT ;  /* 0xffffe00099037812 */ /* 0x020fe200078ec0ff */
[C---:B--2---:R-:W-:Y:S01]  /*16ec0*/  IMAD R23, R169.reuse, R15, R10 ;  /* 0x0000000fa9177224 */ /* 0x044fe200078e020a */
[----:B------:R-:W-:Y:S01]  /*16ed0*/  ISETP.GT.AND P0, PT, R158, 0x80, PT ;  /* 0x000000809e00780c */ /* 0x000fe20003f04270 */
[----:B-1-3--:R-:W-:-:S04]  /*16ee0*/  IMAD.WIDE.U32 R8, R169, R14, R20 ;  /* 0x0000000ea9087225 */ /* 0x00afc800078e0014 */
[----:B------:R-:W-:Y:S01]  /*16ef0*/  FMUL R3, R3, R16 ;  /* 0x0000001003037220 */ /* 0x000fe20000400000 */
[----:B------:R-:W-:Y:S01]  /*16f00*/  ISETP.GT.AND P4, PT, R0, RZ, P0 ;  /* 0x000000ff0000720c */ /* 0x000fe20000784270 */
[----:B------:R-:W-:Y:S01]  /*16f10*/  IMAD.IADD R9, R9, 0x1, R23 ;  /* 0x0000000109097824 */ /* 0x000fe200078e0217 */
[----:B------:R-:W-:Y:S01]  /*16f20*/  LEA R10, P2, R8, R12, 0x2 ;  /* 0x0000000c080a7211 */ /* 0x000fe200078410ff */
[----:B----4-:R-:W-:-:S03]  /*16f30*/  FFMA R15, R11, R2, R3 ;  /* 0x000000020b0f7223 */ /* 0x010fc60000000003 */
[----:B------:R-:W-:Y:S02]  /*16f40*/  LEA.HI.X R11, R8, R13, R9, 0x2, P2 ;  /* 0x0000000d080b7211 */ /* 0x000fe400010f1409 */
[----:B------:R-:W-:-:S05]  /*16f50*/  F2FP.TF32.F32.PACK_B R15, R15 ;  /* 0x0000000fff0f723e */ /* 0x000fca00024050ff */
[----:B------:R0:W-:Y:S04]  /*16f60*/  @P1 STG.E desc[UR44][R6.64+0x3e4], R15 ;  /* 0x0003e40f06001986 */ /* 0x0001e8000c10192c */
[----:B------:R-:W2:Y:S01]  /*16f70*/  @P4 LDG.E.LTC128B R153, desc[UR44][R10.64] ;  /* 0x0000002c0a994981 */ /* 0x000ea2000c1e1920 */
[----:B------:R-:W-:Y:S01]  /*16f80*/  IMAD.WIDE.U32 R8, R169, R14, R18 ;  /* 0x0000000ea9087225 */ /* 0x000fe200078e0012 */
[----:B------:R-:W-:Y:S01]  /*16f90*/  MOV R167, UR8 ;  /* 0x0000000800a77c02 */ /* 0x000fe20008000f00 */
[----:B------:R-:W-:Y:S01]  /*16fa0*/  BSSY B1, `(.L_x_288) ;  /* 0x0000014000017945 */ /* 0x000fe20003800000 */
[----:B------:R-:W-:Y:S01]  /*16fb0*/  ISETP.GT.AND P2, PT, R0, 0x1, P0 ;  /* 0x000000010000780c */ /* 0x000fe20000744270 */
[----:B------:R-:W-:Y:S02]  /*16fc0*/  IMAD.U32 R165, RZ, RZ, UR8 ;  /* 0x00000008ffa57e24 */ /* 0x000fe4000f8e00ff */
[----:B------:R-:W-:-:S02]  /*16fd0*/  IMAD.IADD R9, R23, 0x1, R9 ;  /* 0x0000000117097824 */ /* 0x000fc400078e0209 */
[----:B------:R-:W-:Y:S02]  /*16fe0*/  IMAD.U32 R164, RZ, RZ, UR9 ;  /* 0x00000009ffa47e24 */ /* 0x000fe4000f8e00ff */
[----:B------:R-:W-:Y:S02]  /*16ff0*/  IMAD.SHL.U32 R165, R165, 0x200, RZ ;  /* 0x00000200a5a57824 */ /* 0x000fe400078e00ff */
[----:B------:R-:W-:Y:S01]  /*17000*/  IMAD.WIDE.U32 R162, R22, UR42, R8 ;  /* 0x0000002a16a27c25 */ /* 0x000fe2000f8e0008 */
[----:B------:R-:W-:Y:S02]  /*17010*/  SHF.L.U64.HI R167, R167, 0x9, R164 ;  /* 0x00000009a7a77819 */ /* 0x000fe400000102a4 */
[----:B------:R-:W-:Y:S02]  /*17020*/  IADD3 R8, P1, R165, R4, RZ ;  /* 0x00000004a5087210 */ /* 0x000fe40007f3e0ff */
[----:B0-----:R-:W-:Y:S02]  /*17030*/  LEA R6, P3, R162, R12, 0x2 ;  /* 0x0000000ca2067211 */ /* 0x001fe400078610ff */
[----:B------:R-:W-:-:S02]  /*17040*/  IADD3.X R9, R167, R5, RZ, P1, !PT ;  /* 0x00000005a7097210 */ /* 0x000fc40000ffe4ff */
[----:B--2---:R-:W-:-:S05]  /*17050*/  LOP3.LUT R3, R153, 0xffffe000, RZ, 0xc0, !PT ;  /* 0xffffe00099037812 */ /* 0x004fca00078ec0ff */
[----:B------:R-:W-:-:S04]  /*17060*/  FMUL R3, R3, R16 ;  /* 0x0000001003037220 */ /* 0x000fc80000400000 */
[----:B------:R-:W-:Y:S01]  /*17070*/  FFMA R11, R24, R2, R3 ;  /* 0x00000002180b7223 */ /* 0x000fe20000000003 */
[----:B------:R-:W-:-:S04]  /*17080*/  IMAD.IADD R3, R159, 0x1, R163 ;  /* 0x000000019f037824 */ /* 0x000fc800078e02a3 */
[----:B------:R-:W-:Y:S02]  /*17090*/  F2FP.TF32.F32.PACK_B R11, R11 ;  /* 0x0000000bff0b723e */ /* 0x000fe400024050ff */
[----:B------:R-:W-:-:S03]  /*170a0*/  LEA.HI.X R7, R162, R13, R3, 0x2, P3 ;  /* 0x0000000da2077211 */ /* 0x000fc600018f1403 */
[----:B------:R0:W-:Y:S01]  /*170b0*/  @P4 STG.E desc[UR44][R8.64], R11 ;  /* 0x0000000b08004986 */ /* 0x0001e2000c10192c */
[----:B------:R-:W-:Y:S05]  /*170c0*/  @!P2 BRA `(.L_x_289) ;  /* 0x000000000004a947 */ /* 0x000fea0003800000 */
[----:B------:R1:W5:Y:S02]  /*170d0*/  LDG.E.LTC128B R153, desc[UR44][R6.64+0x4] ;  /* 0x0000042c06997981 */ /* 0x000364000c1e1920 */
.L_x_289:
[----:B------:R-:W-:Y:S05]  /*170e0*/  BSYNC B1 ;  /* 0x0000000000017941 */ /* 0x000fea0003800000 */
.L_x_288:
[----:B-----5:R-:W-:Y:S01]  /*170f0*/  LOP3.LUT R3, R153, 0xffffe000, RZ, 0xc0, !PT ;  /* 0xffffe00099037812 */ /* 0x020fe200078ec0ff */
[----:B------:R-:W-:Y:S01]  /*17100*/  IMAD.WIDE.U32 R14, R169, R14, R156 ;  /* 0x0000000ea90e7225 */ /* 0x000fe200078e009c */
[----:B------:R-:W-:Y:S01]  /*17110*/  ISETP.GT.AND P1, PT, R158, 0x88, PT ;  /* 0x000000889e00780c */ /* 0x000fe20003f24270 */
[----:B------:R-:W-:Y:S02]  /*17120*/  BSSY B1, `(.L_x_290) ;  /* 0x000000f000017945 */ /* 0x000fe40003800000 */
[----:B------:R-:W-:Y:S01]  /*17130*/  FMUL R10, R3, R16 ;  /* 0x00000010030a7220 */ /* 0x000fe20000400000 */
[----:B------:R-:W-:Y:S01]  /*17140*/  ISETP.GT.AND P3, PT, R0, RZ, P1 ;  /* 0x000000ff0000720c */ /* 0x000fe20000f64270 */
[----:B------:R-:W-:Y:S01]  /*17150*/  IMAD.IADD R23, R23, 0x1, R15 ;  /* 0x0000000117177824 */ /* 0x000fe200078e020f */
[----:B------:R-:W-:Y:S01]  /*17160*/  IADD3 R154, P4, R154, R14, RZ ;  /* 0x0000000e9a9a7210 */ /* 0x000fe20007f9e0ff */
[----:B------:R-:W-:Y:S01]  /*17170*/  FFMA R25, R25, R2, R10 ;  /* 0x0000000219197223 */ /* 0x000fe2000000000a */
[----:B------:R-:W-:-:S03]  /*17180*/  IADD3 R14, P5, R18, R14, RZ ;  /* 0x0000000e120e7210 */ /* 0x000fc60007fbe0ff */
[----:B------:R-:W-:Y:S01]  /*17190*/  IMAD.X R20, R23, 0x1, R21, P4 ;  /* 0x0000000117147824 */ /* 0x000fe200020e0615 */
[----:B------:R-:W-:Y:S01]  /*171a0*/  F2FP.TF32.F32.PACK_B R25, R25 ;  /* 0x00000019ff19723e */ /* 0x000fe200024050ff */
[----:B------:R-:W-:Y:S01]  /*171b0*/  IMAD.X R15, R19, 0x1, R23, P5 ;  /* 0x00000001130f7824 */ /* 0x000fe200028e0617 */
[----:B------:R-:W-:-:S03]  /*171c0*/  LEA R10, P4, R154, R12, 0x2 ;  /* 0x0000000c9a0a7211 */ /* 0x000fc600078810ff */
[----:B------:R2:W-:Y:S01]  /*171d0*/  @P2 STG.E desc[UR44][R8.64+0x4], R25 ;  /* 0x0000041908002986 */ /* 0x0005e2000c10192c */
[----:B0-----:R-:W-:Y:S01]  /*171e0*/  LEA.HI.X R11, R154, R13, R20, 0x2, P4 ;  /* 0x0000000d9a0b7211 */ /* 0x001fe200020f1414 */
[----:B------:R-:W-:Y:S08]  /*171f0*/  @!P3 BRA `(.L_x_291) ;  /* 0x000000000004b947 */ /* 0x000ff00003800000 */
[----:B------:R0:W5:Y:S02]  /*17200*/  LDG.E.LTC128B R153, desc[UR44][R10.64] ;  /* 0x0000002c0a997981 */ /* 0x000164000c1e1920 */
.L_x_291:
[----:B------:R-:W-:Y:S05]  /*17210*/  BSYNC B1 ;  /* 0x0000000000017941 */ /* 0x000fea0003800000 */
.L_x_290:
[----:B-----5:R-:W-:Y:S01]  /*17220*/  LOP3.LUT R3, R153, 0xffffe000, RZ, 0xc0, !PT ;  /* 0xffffe00099037812 */ /* 0x020fe200078ec0ff */
[----:B------:R-:W-:Y:S01]  /*17230*/  IMAD.WIDE.U32 R22, R22, UR42, R14 ;  /* 0x0000002a16167c25 */ /* 0x000fe2000f8e000e */
[----:B0-----:R-:W-:Y:S01]  /*17240*/  IADD3 R10, P2, R8, R161, RZ ;  /* 0x000000a1080a7210 */ /* 0x001fe20007f5e0ff */
[----:B------:R-:W-:Y:S01]  /*17250*/  BSSY B1, `(.L_x_292) ;  /* 0x000000c000017945 */ /* 0x000fe20003800000 */
[----:B------:R-:W-:Y:S01]  /*17260*/  ISETP.GT.AND P5, PT, R0, 0x1, P1 ;  /* 0x000000010000780c */ /* 0x000fe20000fa4270 */
[----:B------:R-:W-:Y:S01]  /*17270*/  FMUL R3, R3, R16 ;  /* 0x0000001003037220 */ /* 0x000fe20000400000 */
[----:B------:R-:W-:Y:S01]  /*17280*/  IADD3 R159, R159, R23, RZ ;  /* 0x000000179f9f7210 */ /* 0x000fe20007ffe0ff */
[----:B------:R-:W-:Y:S01]  /*17290*/  IMAD.X R11, R9, 0x1, R160, P2 ;  /* 0x00000001090b7824 */ /* 0x000fe200010e06a0 */
[----:B------:R-:W-:Y:S01]  /*172a0*/  LEA R12, P4, R22, R12, 0x2 ;  /* 0x0000000c160c7211 */ /* 0x000fe200078810ff */
[----:B------:R-:W-:-:S03]  /*172b0*/  FFMA R3, R26, R2, R3 ;  /* 0x000000021a037223 */ /* 0x000fc60000000003 */
[----:B------:R-:W-:Y:S02]  /*172c0*/  LEA.HI.X R13, R22, R13, R159, 0x2, P4 ;  /* 0x0000000d160d7211 */ /* 0x000fe400020f149f */
[----:B------:R-:W-:-:S05]  /*172d0*/  F2FP.TF32.F32.PACK_B R3, R3 ;  /* 0x00000003ff03723e */ /* 0x000fca00024050ff */
[----:B------:R0:W-:Y:S01]  /*172e0*/  @P3 STG.E desc[UR44][R10.64], R3 ;  /* 0x000000030a003986 */ /* 0x0001e2000c10192c */
[----:B------:R-:W-:Y:S05]  /*172f0*/  @!P5 BRA `(.L_x_293) ;  /* 0x000000000004d947 */ /* 0x000fea0003800000 */
[----:B------:R3:W5:Y:S02]  /*17300*/  LDG.E.LTC128B R153, desc[UR44][R12.64+0x4] ;  /* 0x0000042c0c997981 */ /* 0x000764000c1e1920 */
.L_x_293:
[----:B------:R-:W-:Y:S05]  /*17310*/  BSYNC B1 ;  /* 0x0000000000017941 */ /* 0x000fea0003800000 */
.L_x_292:
[----:B0----5:R-:W-:Y:S01]  /*17320*/  LOP3.LUT R3, R153, 0xffffe000, RZ, 0xc0, !PT ;  /* 0xffffe00099037812 */ /* 0x021fe200078ec0ff */
[----:B------:R-:W-:Y:S01]  /*17330*/  BSSY B1, `(.L_x_294) ;  /* 0x0000008000017945 */ /* 0x000fe20003800000 */
[----:B------:R-:W-:-:S03]  /*17340*/  ISETP.GT.AND P2, PT, R0, 0x8, P0 ;  /* 0x000000080000780c */ /* 0x000fc60000744270 */
[----:B------:R-:W-:-:S04]  /*17350*/  FMUL R14, R3, R16 ;  /* 0x00000010030e7220 */ /* 0x000fc80000400000 */
[----:B------:R-:W-:-:S05]  /*17360*/  FFMA R27, R27, R2, R14 ;  /* 0x000000021b1b7223 */ /* 0x000fca000000000e */
[----:B------:R-:W-:-:S05]  /*17370*/  F2FP.TF32.F32.PACK_B R27, R27 ;  /* 0x0000001bff1b723e */ /* 0x000fca00024050ff */
[----:B------:R0:W-:Y:S01]  /*17380*/  @P5 STG.E desc[UR44][R10.64+0x4], R27 ;  /* 0x0000041b0a005986 */ /* 0x0001e2000c10192c */
[----:B------:R-:W-:Y:S05]  /*17390*/  @!P2 BRA `(.L_x_295) ;  /* 0x000000000004a947 */ /* 0x000fea0003800000 */
[----:B------:R4:W5:Y:S02]  /*173a0*/  LDG.E.LTC128B R153, desc[UR44][R6.64+0x20] ;  /* 0x0000202c06997981 */ /* 0x000964000c1e1920 */
.L_x_295:
[----:B------:R-:W-:Y:S05]  /*173b0*/  BSYNC B1 ;  /* 0x0000000000017941 */ /* 0x000fea0003800000 */
.L_x_294:
[----:B-----5:R-:W-:Y:S01]  /*173c0*/  LOP3.LUT R3, R153, 0xffffe000, RZ, 0xc0, !PT ;  /* 0xffffe00099037812 */ /* 0x020fe200078ec0ff */
        /* <DEDUP_REMOVED lines=8> */
.L_x_297:
[----:B------:R-:W-:Y:S05]  /*17450*/  BSYNC B1 ;  /* 0x0000000000017941 */ /* 0x000fea0003800000 */
.L_x_296:
        /* <DEDUP_REMOVED lines=9> */
.L_x_299:
[----:B------:R-:W-:Y:S05]  /*174f0*/  BSYNC B1 ;  /* 0x0000000000017941 */ /* 0x000fea0003800000 */
.L_x_298:
[----:B-----5:R-:W-:Y:S01]  /*17500*/  LOP3.LUT R3, R153, 0xffffe000, RZ, 0xc0, !PT ;  /* 0xffffe00099037812 */ /* 0x020fe200078ec0ff */
[----:B------:R-:W-:Y:S01]  /*17510*/  BSSY B1, `(.L_x_300) ;  /* 0x000000a000017945 */ /* 0x000fe20003800000 */
[----:B------:R-:W-:Y:S02]  /*17520*/  IADD3 R10, P3, R161, R8, RZ ;  /* 0x00000008a10a7210 */ /* 0x000fe40007f7e0ff */
[----:B------:R-:W-:Y:S01]  /*17530*/  ISETP.GT.AND P2, PT, R0, 0x9, P1 ;  /* 0x000000090000780c */ /* 0x000fe20000f44270 */
[----:B------:R-:W-:Y:S02]  /*17540*/  FMUL R3, R3, R16 ;  /* 0x0000001003037220 */ /* 0x000fe40000400000 */
[----:B------:R-:W-:Y:S02]  /*17550*/  IMAD.X R11, R160, 0x1, R9, P3 ;  /* 0x00000001a00b7824 */ /* 0x000fe400018e0609 */
[----:B------:R-:W-:-:S05]  /*17560*/  FFMA R3, R30, R2, R3 ;  /* 0x000000021e037223 */ /* 0x000fca0000000003 */
[----:B------:R-:W-:-:S05]  /*17570*/  F2FP.TF32.F32.PACK_B R3, R3 ;  /* 0x00000003ff03723e */ /* 0x000fca00024050ff */
[----:B------:R0:W-:Y:S01]  /*17580*/  @P4 STG.E desc[UR44][R10.64+0x20], R3 ;  /* 0x000020030a004986 */ /* 0x0001e2000c10192c */
[----:B------:R-:W-:Y:S05]  /*17590*/  @!P2 BRA `(.L_x_301) ;  /* 0x000000000004a947 */ /* 0x000fea0003800000 */
[----:B------:R0:W5:Y:S02]  /*175a0*/  LDG.E.LTC128B R153, desc[UR44][R12.64+0x24] ;  /* 0x0000242c0c997981 */ /* 0x000164000c1e1920 */
.L_x_301:
[----:B------:R-:W-:Y:S05]  /*175b0*/  BSYNC B1 ;  /* 0x0000000000017941 */ /* 0x000fea0003800000 */
.L_x_300:
[----:B0----5:R-:W-:Y:S01]  /*175c0*/  LOP3.LUT R3, R153, 0xffffe000, RZ, 0xc0, !PT ;  /* 0xffffe00099037812 */ /* 0x021fe200078ec0ff */
[----:B------:R-:W-:Y:S01]  /*175d0*/  BSSY B1, `(.L_x_302) ;  /* 0x000000a000017945 */ /* 0x000fe20003800000 */
[----:B------:R-:W-:Y:S02]  /*175e0*/  IADD3 R4, P3, P4, R161, R4, R165 ;  /* 0x00000004a1047210 */ /* 0x000fe40007c7e0a5 */
[----:B------:R-:W-:Y:S01]  /*175f0*/  ISETP.GT.AND P5, PT, R0, 0x10, P0 ;  /* 0x000000100000780c */ /* 0x000fe200007a4270 */
[----:B------:R-:W-:Y:S01]  /*17600*/  FMUL R10, R3, R16 ;  /* 0x00000010030a7220 */ /* 0x000fe20000400000 */
[----:B------:R-:W-:-:S03]  /*17610*/  IADD3.X R5, R160, R5, R167, P3, P4 ;  /* 0x00000005a0057210 */ /* 0x000fc60001fe84a7 */
[----:B------:R-:W-:-:S05]  /*17620*/  FFMA R31, R31, R2, R10 ;  /* 0x000000021f1f7223 */ /* 0x000fca000000000a */
[----:B------:R-:W-:-:S05]  /*17630*/  F2FP.TF32.F32.PACK_B R31, R31 ;  /* 0x0000001fff1f723e */ /* 0x000fca00024050ff */
[----:B------:R0:W-:Y:S01]  /*17640*/  @P2 STG.E desc[UR44][R4.64+0x24], R31 ;  /* 0x0000241f04002986 */ /* 0x0001e2000c10192c */
[----:B------:R-:W-:Y:S05]  /*17650*/  @!P5 BRA `(.L_x_303) ;  /* 0x000000000004d947 */ /* 0x000fea0003800000 */
[----:B------:R0:W5:Y:S02]  /*17660*/  LDG.E.LTC128B R153, desc[UR44][R6.64+0x40] ;  /* 0x0000402c06997981 */ /* 0x000164000c1e1920 */
.L_x_303:
[----:B------:R-:W-:Y:S05]  /*17670*/  BSYNC B1 ;  /* 0x0000000000017941 */ /* 0x000fea0003800000 */
.L_x_302:
        /* <DEDUP_REMOVED lines=9> */
.L_x_305:
[----:B------:R-:W-:Y:S05]  /*17710*/  BSYNC B1 ;  /* 0x0000000000017941 */ /* 0x000fea0003800000 */
.L_x_304:
        /* <DEDUP_REMOVED lines=9> */
.L_x_307:
[----:B------:R-:W-:Y:S05]  /*177b0*/  BSYNC B1 ;  /* 0x0000000000017941 */ /* 0x000fea0003800000 */
.L_x_306:
        /* <DEDUP_REMOVED lines=9> */
.L_x_309:
[----:B------:R-:W-:Y:S05]  /*17850*/  BSYNC B1 ;  /* 0x0000000000017941 */ /* 0x000fea0003800000 */
.L_x_308:
        /* <DEDUP_REMOVED lines=9> */
.L_x_311:
[----:B------:R-:W-:Y:S05]  /*178f0*/  BSYNC B1 ;  /* 0x0000000000017941 */ /* 0x000fea0003800000 */
.L_x_310:
        /* <DEDUP_REMOVED lines=9> */
.L_x_313:
[----:B------:R-:W-:Y:S05]  /*17990*/  BSYNC B1 ;  /* 0x0000000000017941 */ /* 0x000fea0003800000 */
.L_x_312:
        /* <DEDUP_REMOVED lines=9> */
.L_x_315:
[----:B------:R-:W-:Y:S05]  /*17a30*/  BSYNC B1 ;  /* 0x0000000000017941 */ /* 0x000fea0003800000 */
.L_x_314:
        /* <DEDUP_REMOVED lines=9> */
.L_x_317:
[----:B------:R-:W-:Y:S05]  /*17ad0*/  BSYNC B1 ;  /* 0x0000000000017941 */ /* 0x000fea0003800000 */
.L_x_316:
        /* <DEDUP_REMOVED lines=9> */
.L_x_319:
[----:B------:R-:W-:Y:S05]  /*17b70*/  BSYNC B1 ;  /* 0x0000000000017941 */ /* 0x000fea0003800000 */
.L_x_318:
        /* <DEDUP_REMOVED lines=9> */
.L_x_321:
[----:B------:R-:W-:Y:S05]  /*17c10*/  BSYNC B1 ;  /* 0x0000000000017941 */ /* 0x000fea0003800000 */
.L_x_320:
        /* <DEDUP_REMOVED lines=9> */
.L_x_323:
[----:B------:R-:W-:Y:S05]  /*17cb0*/  BSYNC B1 ;  /* 0x0000000000017941 */ /* 0x000fea0003800000 */
.L_x_322:
        /* <DEDUP_REMOVED lines=9> */
.L_x_325:
[----:B------:R-:W-:Y:S05]  /*17d50*/  BSYNC B1 ;  /* 0x0000000000017941 */ /* 0x000fea0003800000 */
.L_x_324:
        /* <DEDUP_REMOVED lines=9> */
.L_x_327:
[----:B------:R-:W-:Y:S05]  /*17df0*/  BSYNC B1 ;  /* 0x0000000000017941 */ /* 0x000fea0003800000 */
.L_x_326:
        /* <DEDUP_REMOVED lines=9> */
.L_x_329:
[----:B------:R-:W-:Y:S05]  /*17e90*/  BSYNC B1 ;  /* 0x0000000000017941 */ /* 0x000fea0003800000 */
.L_x_328:
        /* <DEDUP_REMOVED lines=9> */
.L_x_331:
[----:B------:R-:W-:Y:S05]  /*17f30*/  BSYNC B1 ;  /* 0x0000000000017941 */ /* 0x000fea0003800000 */
.L_x_330:
        /* <DEDUP_REMOVED lines=9> */
.L_x_333:
[----:B------:R-:W-:Y:S05]  /*17fd0*/  BSYNC B1 ;  /* 0x0000000000017941 */ /* 0x000fea0003800000 */
.L_x_332:
        /* <DEDUP_REMOVED lines=9> */
.L_x_335:
[----:B------:R-:W-:Y:S05]  /*18070*/  BSYNC B1 ;  /* 0x0000000000017941 */ /* 0x000fea0003800000 */
.L_x_334:
        /* <DEDUP_REMOVED lines=9> */
.L_x_337:
[----:B------:R-:W-:Y:S05]  /*18110*/  BSYNC B1 ;  /* 0x0000000000017941 */ /* 0x000fea0003800000 */
.L_x_336:
        /* <DEDUP_REMOVED lines=9> */
.L_x_339:
[----:B------:R-:W-:Y:S05]  /*181b0*/  BSYNC B1 ;  /* 0x0000000000017941 */ /* 0x000fea0003800000 */
.L_x_338:
        /* <DEDUP_REMOVED lines=9> */
.L_x_341:
[----:B------:R-:W-:Y:S05]  /*18250*/  BSYNC B1 ;  /* 0x0000000000017941 */ /* 0x000fea0003800000 */
.L_x_340:
        /* <DEDUP_REMOVED lines=9> */
.L_x_343:
[----:B------:R-:W-:Y:S05]  /*182f0*/  BSYNC B1 ;  /* 0x0000000000017941 */ /* 0x000fea0003800000 */
.L_x_342:
        /* <DEDUP_REMOVED lines=9> */
.L_x_345:
[----:B------:R-:W-:Y:S05]  /*18390*/  BSYNC B1 ;  /* 0x0000000000017941 */ /* 0x000fea0003800000 */
.L_x_344:
        /* <DEDUP_REMOVED lines=9> */
.L_x_347:
[----:B------:R-:W-:Y:S05]  /*18430*/  BSYNC B1 ;  /* 0x0000000000017941 */ /* 0x000fea0003800000 */
.L_x_346:
        /* <DEDUP_REMOVED lines=9> */
.L_x_349:
[----:B------:R-:W-:Y:S05]  /*184d0*/  BSYNC B1 ;  /* 0x0000000000017941 */ /* 0x000fea0003800000 */
.L_x_348:
        /* <DEDUP_REMOVED lines=9> */
.L_x_351:
[----:B------:R-:W-:Y:S05]  /*18570*/  BSYNC B1 ;  /* 0x0000000000017941 */ /* 0x000fea0003800000 */
.L_x_350:
        /* <DEDUP_REMOVED lines=9> */
.L_x_353:
[----:B------:R-:W-:Y:S05]  /*18610*/  BSYNC B1 ;  /* 0x0000000000017941 */ /* 0x000fea0003800000 */
.L_x_352:
        /* <DEDUP_REMOVED lines=9> */
.L_x_355:
[----:B------:R-:W-:Y:S05]  /*186b0*/  BSYNC B1 ;  /* 0x0000000000017941 */ /* 0x000fea0003800000 */
.L_x_354:
        /* <DEDUP_REMOVED lines=9> */
.L_x_357:
[----:B------:R-:W-:Y:S05]  /*18750*/  BSYNC B1 ;  /* 0x0000000000017941 */ /* 0x000fea0003800000 */
.L_x_356:
        /* <DEDUP_REMOVED lines=9> */
.L_x_359:
[----:B------:R-:W-:Y:S05]  /*187f0*/  BSYNC B1 ;  /* 0x0000000000017941 */ /* 0x000fea0003800000 */
.L_x_358:
        /* <DEDUP_REMOVED lines=9> */
.L_x_361:
[----:B------:R-:W-:Y:S05]  /*18890*/  BSYNC B1 ;  /* 0x0000000000017941 */ /* 0x000fea0003800000 */
.L_x_360:
        /* <DEDUP_REMOVED lines=9> */
.L_x_363:
[----:B------:R-:W-:Y:S05]  /*18930*/  BSYNC B1 ;  /* 0x0000000000017941 */ /* 0x000fea0003800000 */
.L_x_362:
        /* <DEDUP_REMOVED lines=9> */
.L_x_365:
[----:B------:R-:W-:Y:S05]  /*189d0*/  BSYNC B1 ;  /* 0x0000000000017941 */ /* 0x000fea0003800000 */
.L_x_364:
        /* <DEDUP_REMOVED lines=9> */
.L_x_367:
[----:B------:R-:W-:Y:S05]  /*18a70*/  BSYNC B1 ;  /* 0x0000000000017941 */ /* 0x000fea0003800000 */
.L_x_366:
        /* <DEDUP_REMOVED lines=9> */
.L_x_369:
[----:B------:R-:W-:Y:S05]  /*18b10*/  BSYNC B1 ;  /* 0x0000000000017941 */ /* 0x000fea0003800000 */
.L_x_368:
        /* <DEDUP_REMOVED lines=9> */
.L_x_371:
[----:B------:R-:W-:Y:S05]  /*18bb0*/  BSYNC B1 ;  /* 0x0000000000017941 */ /* 0x000fea0003800000 */
.L_x_370:
        /* <DEDUP_REMOVED lines=9> */
.L_x_373:
[----:B------:R-:W-:Y:S05]  /*18c50*/  BSYNC B1 ;  /* 0x0000000000017941 */ /* 0x000fea0003800000 */
.L_x_372:
        /* <DEDUP_REMOVED lines=9> */
.L_x_375:
[----:B------:R-:W-:Y:S05]  /*18cf0*/  BSYNC B1 ;  /* 0x0000000000017941 */ /* 0x000fea0003800000 */
.L_x_374:
        /* <DEDUP_REMOVED lines=9> */
.L_x_377:
[----:B------:R-:W-:Y:S05]  /*18d90*/  BSYNC B1 ;  /* 0x0000000000017941 */ /* 0x000fea0003800000 */
.L_x_376:
        /* <DEDUP_REMOVED lines=9> */
.L_x_379:
[----:B------:R-:W-:Y:S05]  /*18e30*/  BSYNC B1 ;  /* 0x0000000000017941 */ /* 0x000fea0003800000 */
.L_x_378:
        /* <DEDUP_REMOVED lines=9> */
.L_x_381:
[----:B------:R-:W-:Y:S05]  /*18ed0*/  BSYNC B1 ;  /* 0x0000000000017941 */ /* 0x000fea0003800000 */
.L_x_380:
        /* <DEDUP_REMOVED lines=9> */
.L_x_383:
[----:B------:R-:W-:Y:S05]  /*18f70*/  BSYNC B1 ;  /* 0x0000000000017941 */ /* 0x000fea0003800000 */
.L_x_382:
        /* <DEDUP_REMOVED lines=9> */
.L_x_385:
[----:B------:R-:W-:Y:S05]  /*19010*/  BSYNC B1 ;  /* 0x0000000000017941 */ /* 0x000fea0003800000 */
.L_x_384:
        /* <DEDUP_REMOVED lines=9> */
.L_x_387:
[----:B------:R-:W-:Y:S05]  /*190b0*/  BSYNC B1 ;  /* 0x0000000000017941 */ /* 0x000fea0003800000 */
.L_x_386:
        /* <DEDUP_REMOVED lines=9> */
.L_x_389:
[----:B------:R-:W-:Y:S05]  /*19150*/  BSYNC B1 ;  /* 0x0000000000017941 */ /* 0x000fea0003800000 */
.L_x_388:
        /* <DEDUP_REMOVED lines=9> */
.L_x_391:
[----:B------:R-:W-:Y:S05]  /*191f0*/  BSYNC B1 ;  /* 0x0000000000017941 */ /* 0x000fea0003800000 */
.L_x_390:
        /* <DEDUP_REMOVED lines=9> */
.L_x_393:
[----:B------:R-:W-:Y:S05]  /*19290*/  BSYNC B1 ;  /* 0x0000000000017941 */ /* 0x000fea0003800000 */
.L_x_392:
        /* <DEDUP_REMOVED lines=9> */
.L_x_395:
[----:B------:R-:W-:Y:S05]  /*19330*/  BSYNC B1 ;  /* 0x0000000000017941 */ /* 0x000fea0003800000 */
.L_x_394:
        /* <DEDUP_REMOVED lines=9> */
.L_x_397:
[----:B------:R-:W-:Y:S05]  /*193d0*/  BSYNC B1 ;  /* 0x0000000000017941 */ /* 0x000fea0003800000 */
.L_x_396:
        /* <DEDUP_REMOVED lines=9> */
.L_x_399:
[----:B------:R-:W-:Y:S05]  /*19470*/  BSYNC B1 ;  /* 0x0000000000017941 */ /* 0x000fea0003800000 */
.L_x_398:
        /* <DEDUP_REMOVED lines=9> */
.L_x_401:
[----:B------:R-:W-:Y:S05]  /*19510*/  BSYNC B1 ;  /* 0x0000000000017941 */ /* 0x000fea0003800000 */
.L_x_400:
        /* <DEDUP_REMOVED lines=9> */
.L_x_403:
[----:B------:R-:W-:Y:S05]  /*195b0*/  BSYNC B1 ;  /* 0x0000000000017941 */ /* 0x000fea0003800000 */
.L_x_402:
        /* <DEDUP_REMOVED lines=9> */
.L_x_405:
[----:B------:R-:W-:Y:S05]  /*19650*/  BSYNC B1 ;  /* 0x0000000000017941 */ /* 0x000fea0003800000 */
.L_x_404:
        /* <DEDUP_REMOVED lines=9> */
.L_x_407:
[----:B------:R-:W-:Y:S05]  /*196f0*/  BSYNC B1 ;  /* 0x0000000000017941 */ /* 0x000fea0003800000 */
.L_x_406:
        /* <DEDUP_REMOVED lines=9> */
.L_x_409:
[----:B------:R-:W-:Y:S05]  /*19790*/  BSYNC B1 ;  /* 0x0000000000017941 */ /* 0x000fea0003800000 */
.L_x_408:
        /* <DEDUP_REMOVED lines=9> */
.L_x_411:
[----:B------:R-:W-:Y:S05]  /*19830*/  BSYNC B1 ;  /* 0x0000000000017941 */ /* 0x000fea0003800000 */
.L_x_410:
        /* <DEDUP_REMOVED lines=9> */
.L_x_413:
[----:B------:R-:W-:Y:S05]  /*198d0*/  BSYNC B1 ;  /* 0x0000000000017941 */ /* 0x000fea0003800000 */
.L_x_412:
        /* <DEDUP_REMOVED lines=9> */
.L_x_415:
[----:B------:R-:W-:Y:S05]  /*19970*/  BSYNC B1 ;  /* 0x0000000000017941 */ /* 0x000fea0003800000 */
.L_x_414:
        /* <DEDUP_REMOVED lines=9> */
.L_x_417:
[----:B------:R-:W-:Y:S05]  /*19a10*/  BSYNC B1 ;  /* 0x0000000000017941 */ /* 0x000fea0003800000 */
.L_x_416:
        /* <DEDUP_REMOVED lines=9> */
.L_x_419:
[----:B------:R-:W-:Y:S05]  /*19ab0*/  BSYNC B1 ;  /* 0x0000000000017941 */ /* 0x000fea0003800000 */
.L_x_418:
        /* <DEDUP_REMOVED lines=9> */
.L_x_421:
[----:B------:R-:W-:Y:S05]  /*19b50*/  BSYNC B1 ;  /* 0x0000000000017941 */ /* 0x000fea0003800000 */
.L_x_420:
        /* <DEDUP_REMOVED lines=9> */
.L_x_423:
[----:B------:R-:W-:Y:S05]  /*19bf0*/  BSYNC B1 ;  /* 0x0000000000017941 */ /* 0x000fea0003800000 */
.L_x_422:
        /* <DEDUP_REMOVED lines=9> */
.L_x_425:
[----:B------:R-:W-:Y:S05]  /*19c90*/  BSYNC B1 ;  /* 0x0000000000017941 */ /* 0x000fea0003800000 */
.L_x_424:
        /* <DEDUP_REMOVED lines=9> */
.L_x_427:
[----:B------:R-:W-:Y:S05]  /*19d30*/  BSYNC B1 ;  /* 0x0000000000017941 */ /* 0x000fea0003800000 */
.L_x_426:
        /* <DEDUP_REMOVED lines=9> */
.L_x_429:
[----:B------:R-:W-:Y:S05]  /*19dd0*/  BSYNC B1 ;  /* 0x0000000000017941 */ /* 0x000fea0003800000 */
.L_x_428:
        /* <DEDUP_REMOVED lines=9> */
.L_x_431:
[----:B------:R-:W-:Y:S05]  /*19e70*/  BSYNC B1 ;  /* 0x0000000000017941 */ /* 0x000fea0003800000 */
.L_x_430:
        /* <DEDUP_REMOVED lines=9> */
.L_x_433:
[----:B------:R-:W-:Y:S05]  /*19f10*/  BSYNC B1 ;  /* 0x0000000000017941 */ /* 0x000fea0003800000 */
.L_x_432:
        /* <DEDUP_REMOVED lines=9> */
.L_x_435:
[----:B------:R-:W-:Y:S05]  /*19fb0*/  BSYNC B1 ;  /* 0x0000000000017941 */ /* 0x000fea0003800000 */
.L_x_434:
        /* <DEDUP_REMOVED lines=9> */
.L_x_437:
[----:B------:R-:W-:Y:S05]  /*1a050*/  BSYNC B1 ;  /* 0x0000000000017941 */ /* 0x000fea0003800000 */
.L_x_436:
        /* <DEDUP_REMOVED lines=9> */
.L_x_439:
[----:B------:R-:W-:Y:S05]  /*1a0f0*/  BSYNC B1 ;  /* 0x0000000000017941 */ /* 0x000fea0003800000 */
.L_x_438:
        /* <DEDUP_REMOVED lines=9> */
.L_x_441:
[----:B------:R-:W-:Y:S05]  /*1a190*/  BSYNC B1 ;  /* 0x0000000000017941 */ /* 0x000fea0003800000 */
.L_x_440:
        /* <DEDUP_REMOVED lines=9> */
.L_x_443:
[----:B------:R-:W-:Y:S05]  /*1a230*/  BSYNC B1 ;  /* 0x0000000000017941 */ /* 0x000fea0003800000 */
.L_x_442:
        /* <DEDUP_REMOVED lines=9> */
.L_x_445:
[----:B------:R-:W-:Y:S05]  /*1a2d0*/  BSYNC B1 ;  /* 0x0000000000017941 */ /* 0x000fea0003800000 */
.L_x_444:
        /* <DEDUP_REMOVED lines=9> */
.L_x_447:
[----:B------:R-:W-:Y:S05]  /*1a370*/  BSYNC B1 ;  /* 0x0000000000017941 */ /* 0x000fea0003800000 */
.L_x_446:
        /* <DEDUP_REMOVED lines=9> */
.L_x_449:
[----:B------:R-:W-:Y:S05]  /*1a410*/  BSYNC B1 ;  /* 0x0000000000017941 */ /* 0x000fea0003800000 */
.L_x_448:
        /* <DEDUP_REMOVED lines=9> */
.L_x_451:
[----:B------:R-:W-:Y:S05]  /*1a4b0*/  BSYNC B1 ;  /* 0x0000000000017941 */ /* 0x000fea0003800000 */
.L_x_450:
        /* <DEDUP_REMOVED lines=9> */
.L_x_453:
[----:B------:R-:W-:Y:S05]  /*1a550*/  BSYNC B1 ;  /* 0x0000000000017941 */ /* 0x000fea0003800000 */
.L_x_452:
        /* <DEDUP_REMOVED lines=9> */
.L_x_455:
[----:B------:R-:W-:Y:S05]  /*1a5f0*/  BSYNC B1 ;  /* 0x0000000000017941 */ /* 0x000fea0003800000 */
.L_x_454:
        /* <DEDUP_REMOVED lines=9> */
.L_x_457:
[----:B------:R-:W-:Y:S05]  /*1a690*/  BSYNC B1 ;  /* 0x0000000000017941 */ /* 0x000fea0003800000 */
.L_x_456:
        /* <DEDUP_REMOVED lines=9> */
.L_x_459:
[----:B------:R-:W-:Y:S05]  /*1a730*/  BSYNC B1 ;  /* 0x0000000000017941 */ /* 0x000fea0003800000 */
.L_x_458:
        /* <DEDUP_REMOVED lines=9> */
.L_x_461:
[----:B------:R-:W-:Y:S05]  /*1a7d0*/  BSYNC B1 ;  /* 0x0000000000017941 */ /* 0x000fea0003800000 */
.L_x_460:
        /* <DEDUP_REMOVED lines=9> */
.L_x_463:
[----:B------:R-:W-:Y:S05]  /*1a870*/  BSYNC B1 ;  /* 0x0000000000017941 */ /* 0x000fea0003800000 */
.L_x_462:
        /* <DEDUP_REMOVED lines=9> */
.L_x_465:
[----:B------:R-:W-:Y:S05]  /*1a910*/  BSYNC B1 ;  /* 0x0000000000017941 */ /* 0x000fea0003800000 */
.L_x_464:
        /* <DEDUP_REMOVED lines=9> */
.L_x_467:
[----:B------:R-:W-:Y:S05]  /*1a9b0*/  BSYNC B1 ;  /* 0x0000000000017941 */ /* 0x000fea0003800000 */
.L_x_466:
        /* <DEDUP_REMOVED lines=9> */
.L_x_469:
[----:B------:R-:W-:Y:S05]  /*1aa50*/  BSYNC B1 ;  /* 0x0000000000017941 */ /* 0x000fea0003800000 */
.L_x_468:
        /* <DEDUP_REMOVED lines=9> */
.L_x_471:
[----:B------:R-:W-:Y:S05]  /*1aaf0*/  BSYNC B1 ;  /* 0x0000000000017941 */ /* 0x000fea0003800000 */
.L_x_470:
        /* <DEDUP_REMOVED lines=9> */
.L_x_473:
[----:B------:R-:W-:Y:S05]  /*1ab90*/  BSYNC B1 ;  /* 0x0000000000017941 */ /* 0x000fea0003800000 */
.L_x_472:
        /* <DEDUP_REMOVED lines=9> */
.L_x_475:
[----:B------:R-:W-:Y:S05]  /*1ac30*/  BSYNC B1 ;  /* 0x0000000000017941 */ /* 0x000fea0003800000 */
.L_x_474:
        /* <DEDUP_REMOVED lines=9> */
.L_x_477:
[----:B------:R-:W-:Y:S05]  /*1acd0*/  BSYNC B1 ;  /* 0x0000000000017941 */ /* 0x000fea0003800000 */
.L_x_476:
        /* <DEDUP_REMOVED lines=9> */
.L_x_479:
[----:B------:R-:W-:Y:S05]  /*1ad70*/  BSYNC B1 ;  /* 0x0000000000017941 */ /* 0x000fea0003800000 */
.L_x_478:
        /* <DEDUP_REMOVED lines=9> */
.L_x_481:
[----:B------:R-:W-:Y:S05]  /*1ae10*/  BSYNC B1 ;  /* 0x0000000000017941 */ /* 0x000fea0003800000 */
.L_x_480:
        /* <DEDUP_REMOVED lines=9> */
.L_x_483:
[----:B------:R-:W-:Y:S05]  /*1aeb0*/  BSYNC B1 ;  /* 0x0000000000017941 */ /* 0x000fea0003800000 */
.L_x_482:
        /* <DEDUP_REMOVED lines=9> */
.L_x_485:
[----:B------:R-:W-:Y:S05]  /*1af50*/  BSYNC B1 ;  /* 0x0000000000017941 */ /* 0x000fea0003800000 */
.L_x_484:
        /* <DEDUP_REMOVED lines=9> */
.L_x_487:
[----:B------:R-:W-:Y:S05]  /*1aff0*/  BSYNC B1 ;  /* 0x0000000000017941 */ /* 0x000fea0003800000 */
.L_x_486:
        /* <DEDUP_REMOVED lines=9> */
.L_x_489:
[----:B------:R-:W-:Y:S05]  /*1b090*/  BSYNC B1 ;  /* 0x0000000000017941 */ /* 0x000fea0003800000 */
.L_x_488:
        /* <DEDUP_REMOVED lines=9> */
.L_x_491:
[----:B------:R-:W-:Y:S05]  /*1b130*/  BSYNC B1 ;  /* 0x0000000000017941 */ /* 0x000fea0003800000 */
.L_x_490:
        /* <DEDUP_REMOVED lines=9> */
.L_x_493:
[----:B------:R-:W-:Y:S05]  /*1b1d0*/  BSYNC B1 ;  /* 0x0000000000017941 */ /* 0x000fea0003800000 */
.L_x_492:
        /* <DEDUP_REMOVED lines=9> */
.L_x_495:
[----:B------:R-:W-:Y:S05]  /*1b270*/  BSYNC B1 ;  /* 0x0000000000017941 */ /* 0x000fea0003800000 */
.L_x_494:
        /* <DEDUP_REMOVED lines=9> */
.L_x_497:
[----:B------:R-:W-:Y:S05]  /*1b310*/  BSYNC B1 ;  /* 0x0000000000017941 */ /* 0x000fea0003800000 */
.L_x_496:
        /* <DEDUP_REMOVED lines=9> */
.L_x_499:
[----:B------:R-:W-:Y:S05]  /*1b3b0*/  BSYNC B1 ;  /* 0x0000000000017941 */ /* 0x000fea0003800000 */
.L_x_498:
        /* <DEDUP_REMOVED lines=9> */
.L_x_501:
[----:B------:R-:W-:Y:S05]  /*1b450*/  BSYNC B1 ;  /* 0x0000000000017941 */ /* 0x000fea0003800000 */
.L_x_500:
        /* <DEDUP_REMOVED lines=9> */
.L_x_503:
[----:B------:R-:W-:Y:S05]  /*1b4f0*/  BSYNC B1 ;  /* 0x0000000000017941 */ /* 0x000fea0003800000 */
.L_x_502:
        /* <DEDUP_REMOVED lines=9> */
.L_x_505:
[----:B------:R-:W-:Y:S05]  /*1b590*/  BSYNC B1 ;  /* 0x0000000000017941 */ /* 0x000fea0003800000 */
.L_x_504:
        /* <DEDUP_REMOVED lines=9> */
.L_x_507:
[----:B------:R-:W-:Y:S05]  /*1b630*/  BSYNC B1 ;  /* 0x0000000000017941 */ /* 0x000fea0003800000 */
.L_x_506:
        /* <DEDUP_REMOVED lines=9> */
.L_x_509:
[----:B------:R-:W-:Y:S05]  /*1b6d0*/  BSYNC B1 ;  /* 0x0000000000017941 */ /* 0x000fea0003800000 */
.L_x_508:
        /* <DEDUP_REMOVED lines=9> */
.L_x_511:
[----:B------:R-:W-:Y:S05]  /*1b770*/  BSYNC B1 ;  /* 0x0000000000017941 */ /* 0x000fea0003800000 */
.L_x_510:
        /* <DEDUP_REMOVED lines=9> */
.L_x_513:
[----:B------:R-:W-:Y:S05]  /*1b810*/  BSYNC B1 ;  /* 0x0000000000017941 */ /* 0x000fea0003800000 */
.L_x_512:
        /* <DEDUP_REMOVED lines=9> */
.L_x_515:
[----:B------:R-:W-:Y:S05]  /*1b8b0*/  BSYNC B1 ;  /* 0x0000000000017941 */ /* 0x000fea0003800000 */
.L_x_514:
        /* <DEDUP_REMOVED lines=9> */
.L_x_517:
[----:B------:R-:W-:Y:S05]  /*1b950*/  BSYNC B1 ;  /* 0x0000000000017941 */ /* 0x000fea0003800000 */
.L_x_516:
        /* <DEDUP_REMOVED lines=9> */
.L_x_519:
[----:B------:R-:W-:Y:S05]  /*1b9f0*/  BSYNC B1 ;  /* 0x0000000000017941 */ /* 0x000fea0003800000 */
.L_x_518:
        /* <DEDUP_REMOVED lines=9> */
.L_x_521:
[----:B------:R-:W-:Y:S05]  /*1ba90*/  BSYNC B1 ;  /* 0x0000000000017941 */ /* 0x000fea0003800000 */
.L_x_520:
        /* <DEDUP_REMOVED lines=9> */
.L_x_523:
[----:B------:R-:W-:Y:S05]  /*1bb30*/  BSYNC B1 ;  /* 0x0000000000017941 */ /* 0x000fea0003800000 */
.L_x_522:
        /* <DEDUP_REMOVED lines=9> */
.L_x_525:
[----:B------:R-:W-:Y:S05]  /*1bbd0*/  BSYNC B1 ;  /* 0x0000000000017941 */ /* 0x000fea0003800000 */
.L_x_524:
        /* <DEDUP_REMOVED lines=9> */
.L_x_527:
[----:B------:R-:W-:Y:S05]  /*1bc70*/  BSYNC B1 ;  /* 0x0000000000017941 */ /* 0x000fea0003800000 */
.L_x_526:
        /* <DEDUP_REMOVED lines=9> */
.L_x_529:
[----:B------:R-:W-:Y:S05]  /*1bd10*/  BSYNC B1 ;  /* 0x0000000000017941 */ /* 0x000fea0003800000 */
.L_x_528:
        /* <DEDUP_REMOVED lines=9> */
.L_x_531:
[----:B------:R-:W-:Y:S05]  /*1bdb0*/  BSYNC B1 ;  /* 0x0000000000017941 */ /* 0x000fea0003800000 */
.L_x_530:
        /* <DEDUP_REMOVED lines=9> */
.L_x_533:
[----:B------:R-:W-:Y:S05]  /*1be50*/  BSYNC B1 ;  /* 0x0000000000017941 */ /* 0x000fea0003800000 */
.L_x_532:
        /* <DEDUP_REMOVED lines=9> */
.L_x_535:
[----:B------:R-:W-:Y:S05]  /*1bef0*/  BSYNC B1 ;  /* 0x0000000000017941 */ /* 0x000fea0003800000 */
.L_x_534:
        /* <DEDUP_REMOVED lines=9> */
.L_x_537:
[----:B------:R-:W-:Y:S05]  /*1bf90*/  BSYNC B1 ;  /* 0x0000000000017941 */ /* 0x000fea0003800000 */
.L_x_536:
[----:B0----5:R-:W-:Y:S01]  /*1bfa0*/  LOP3.LUT R3, R153, 0xffffe000, RZ, 0xc0, !PT ;  /* 0xffffe00099037812 */ /* 0x021fe200078ec0ff */
[----:B------:R-:W-:Y:S01]  /*1bfb0*/  BSSY B1, `(.L_x_538) ;  /* 0x0000008000017945 */ /* 0x000fe20003800000 */
[----:B------:R-:W-:-:S03]  /*1bfc0*/  ISETP.GT.AND P2, PT, R0, 0xf8, P1 ;  /* 0x000000f80000780c */ /* 0x000fc60000f44270 */
[----:B-1--4-:R-:W-:-:S04]  /*1bfd0*/  FMUL R6, R3, R16 ;  /* 0x0000001003067220 */ /* 0x012fc80000400000 */
[----:B------:R-:W-:-:S05]  /*1bfe0*/  FFMA R149, R149, R2, R6 ;  /* 0x0000000295957223 */ /* 0x000fca0000000006 */
[----:B------:R-:W-:-:S05]  /*1bff0*/  F2FP.TF32.F32.PACK_B R149, R149 ;  /* 0x00000095ff95723e */ /* 0x000fca00024050ff */
[----:B------:R0:W-:Y:S01]  /*1c000*/  @P0 STG.E desc[UR44][R8.64+0x3e4], R149 ;  /* 0x0003e49508000986 */ /* 0x0001e2000c10192c */
[----:B------:R-:W-:Y:S05]  /*1c010*/  @!P2 BRA `(.L_x_539) ;  /* 0x000000000004a947 */ /* 0x000fea0003800000 */
[----:B------:R1:W5:Y:S02]  /*1c020*/  LDG.E.LTC128B R153, desc[UR44][R12.64+0x3e0] ;  /* 0x0003e02c0c997981 */ /* 0x000364000c1e1920 */
.L_x_539:
[----:B------:R-:W-:Y:S05]  /*1c030*/  BSYNC B1 ;  /* 0x0000000000017941 */ /* 0x000fea0003800000 */
.L_x_538:
        /* <DEDUP_REMOVED lines=9> */
.L_x_541:
[----:B------:R-:W-:Y:S05]  /*1c0d0*/  BSYNC B1 ;  /* 0x0000000000017941 */ /* 0x000fea0003800000 */
.L_x_540:
[----:B------:R-:W-:Y:S05]  /*1c0e0*/  @!P1 BRA `(.L_x_542) ;  /* 0x00000050004c9947 */ /* 0x000fea0003800000 */
[----:B-----5:R-:W-:-:S05]  /*1c0f0*/  LOP3.LUT R153, R153, 0xffffe000, RZ, 0xc0, !PT ;  /* 0xffffe00099997812 */ /* 0x020fca00078ec0ff */
[----:B------:R-:W-:-:S04]  /*1c100*/  FMUL R0, R153, R16 ;  /* 0x0000001099007220 */ /* 0x000fc80000400000 */
[----:B------:R-:W-:-:S05]  /*1c110*/  FFMA R151, R151, R2, R0 ;  /* 0x0000000297977223 */ /* 0x000fca0000000000 */
[----:B------:R-:W-:-:S05]  /*1c120*/  F2FP.TF32.F32.PACK_B R151, R151 ;  /* 0x00000097ff97723e */ /* 0x000fca00024050ff */
[----:B------:R0:W-:Y:S01]  /*1c130*/  STG.E desc[UR44][R4.64+0x3e4], R151 ;  /* 0x0003e49704007986 */ /* 0x0001e2000c10192c */
[----:B------:R-:W-:Y:S05]  /*1c140*/  BRA `(.L_x_542) ;  /* 0x0000005000347947 */ /* 0x000fea0003800000 */
.L_x_35:
[----:B------:R-:W2:Y:S01]  /*1c150*/  LDL.LU R3, [R1] ;  /* 0x0000000001037983 */ /* 0x000ea20000300800 */
[----:B------:R-:W-:-:S03]  /*1c160*/  ULDC.64 UR4, c[0x0][0x5c0] ;  /* 0x0001700000047ab9 */ /* 0x000fc60000000a00 */
[----:B------:R-:W3:Y:S04]  /*1c170*/  LDL.LU R9, [R1+0x8] ;  /* 0x0000080001097983 */ /* 0x000ee80000300800 */
[----:B------:R-:W4:Y:S04]  /*1c180*/  LDL.LU R8, [R1+0x54] ;  /* 0x0000540001087983 */ /* 0x000f280000300800 */
[----:B------:R-:W5:Y:S04]  /*1c190*/  LDL.LU R235, [R1+0x8c] ;  /* 0x00008c0001eb7983 */ /* 0x000f680000300800 */
        /* <DEDUP_REMOVED lines=91> */
[----:B------:R-:W5:Y:S01]  /*1c750*/  LDL.LU R12, [R1+0x1fc] ;  /* 0x0001fc00010c7983 */ /* 0x000f620000300800 */
[----:B--2---:R-:W-:Y:S01]  /*1c760*/  FMUL R3, R3, R2 ;  /* 0x0000000203037220 */ /* 0x004fe20000400000 */
[----:B------:R-:W-:-:S02]  /*1c770*/  LEA R4, P0, R6, UR4, 0x2 ;  /* 0x0000000406047c11 */ /* 0x000fc4000f8010ff */
[----:B------:R-:W2:Y:S02]  /*1c780*/  LDL.LU R7, [R1+0x4] ;  /* 0x0000040001077983 */ /* 0x000ea40000300800 */
[----:B------:R-:W-:Y:S02]  /*1c790*/  LEA.HI.X R5, R6, UR5, R10, 0x2, P0 ;  /* 0x0000000506057c11 */ /* 0x000fe400080f140a */
[----:B------:R-:W-:Y:S01]  /*1c7a0*/  F2FP.TF32.F32.PACK_B R3, R3 ;  /* 0x00000003ff03723e */ /* 0x000fe200024050ff */
[----:B------:R-:W5:Y:S01]  /*1c7b0*/  LDL.LU R10, [R1+0x5c] ;  /* 0x00005c00010a7983 */ /* 0x000f620000300800 */
[----:B------:R-:W-:-:S03]  /*1c7c0*/  ISETP.GT.AND P0, PT, R0, 0x1, P3 ;  /* 0x000000010000780c */ /* 0x000fc60001f04270 */
[----:B------:R2:W-:Y:S01]  /*1c7d0*/  @P1 STG.E desc[UR44][R4.64], R3 ;  /* 0x0000000304001986 */ /* 0x0005e2000c10192c */
[----:B------:R-:W-:Y:S01]  /*1c7e0*/  ISETP.GT.AND P2, PT, R158, 0x8, PT ;  /* 0x000000089e00780c */ /* 0x000fe20003f44270 */
[----:B--2---:R-:W-:-:S05]  /*1c7f0*/  FMUL R3, R7, R2 ;  /* 0x0000000207037220 */ /* 0x004fca0000400000 */
[----:B------:R-:W-:-:S05]  /*1c800*/  F2FP.TF32.F32.PACK_B R3, R3 ;  /* 0x00000003ff03723e */ /* 0x000fca00024050ff */
[----:B------:R0:W-:Y:S04]  /*1c810*/  @P0 STG.E desc[UR44][R4.64+0x4], R3 ;  /* 0x0000040304000986 */ /* 0x0001e8000c10192c */
[----:B0-----:R-:W2:Y:S01]  /*1c820*/  LDL.LU R3, [R1+0xc] ;  /* 0x00000c0001037983 */ /* 0x001ea20000300800 */
[----:B------:R-:W-:Y:S01]  /*1c830*/  USHF.L.U32 UR5, UR8, 0x5, URZ ;  /* 0x0000000508057899 */ /* 0x000fe2000800063f */
[----:B------:R-:W-:Y:S01]  /*1c840*/  ISETP.GT.AND P0, PT, R0, RZ, P2 ;  /* 0x000000ff0000720c */ /* 0x000fe20001704270 */
[----:B------:R-:W-:Y:S01]  /*1c850*/  USHF.L.U64.HI UR4, UR8, 0x5, UR9 ;  /* 0x0000000508047899 */ /* 0x000fe20008010209 */
[----:B---3--:R-:W-:-:S03]  /*1c860*/  FMUL R9, R9, R2 ;  /* 0x0000000209097220 */ /* 0x008fc60000400000 */
[----:B------:R-:W-:Y:S02]  /*1c870*/  IADD3 R6, P1, R4, UR5, RZ ;  /* 0x0000000504067c10 */ /* 0x000fe4000ff3e0ff */
[----:B------:R-:W-:Y:S02]  /*1c880*/  F2FP.TF32.F32.PACK_B R9, R9 ;  /* 0x00000009ff09723e */ /* 0x000fe400024050ff */
[----:B------:R-:W-:-:S05]  /*1c890*/  IADD3.X R7, R5, UR4, RZ, P1, !PT ;  /* 0x0000000405077c10 */ /* 0x000fca0008ffe4ff */
[----:B------:R0:W-:Y:S01]  /*1c8a0*/  @P0 STG.E desc[UR44][R6.64], R9 ;  /* 0x0000000906000986 */ /* 0x0001e2000c10192c */
[----:B------:R-:W-:-:S03]  /*1c8b0*/  ISETP.GT.AND P0, PT, R0, 0x1, P2 ;  /* 0x000000010000780c */ /* 0x000fc60001704270 */
[----:B0-----:R-:W3:Y:S01]  /*1c8c0*/  LDL.LU R9, [R1+0x60] ;  /* 0x0000600001097983 */ /* 0x001ee20000300800 */
[----:B--2---:R-:W-:-:S05]  /*1c8d0*/  FMUL R3, R3, R2 ;  /* 0x0000000203037220 */ /* 0x004fca0000400000 */
[----:B------:R-:W-:-:S05]  /*1c8e0*/  F2FP.TF32.F32.PACK_B R3, R3 ;  /* 0x00000003ff03723e */ /* 0x000fca00024050ff */
[----:B------:R0:W-:Y:S04]  /*1c8f0*/  @P0 STG.E desc[UR44][R6.64+0x4], R3 ;  /* 0x0000040306000986 */ /* 0x0001e8000c10192c */
[----:B0-----:R-:W2:Y:S01]  /*1c900*/  LDL.LU R3, [R1+0x10] ;  /* 0x0000100001037983 */ /* 0x001ea20000300800 */
[----:B------:R-:W-:Y:S01]  /*1c910*/  ISETP.GT.AND P0, PT, R0, 0x8, P3 ;  /* 0x000000080000780c */ /* 0x000fe20001f04270 */
[----:B--2---:R-:W-:-:S05]  /*1c920*/  FMUL R3, R3, R2 ;  /* 0x0000000203037220 */ /* 0x004fca0000400000 */
[----:B------:R-:W-:-:S07]  /*1c930*/  F2FP.TF32.F32.PACK_B R3, R3 ;  /* 0x00000003ff03723e */ /* 0x000fce00024050ff */
        /* <DEDUP_REMOVED lines=82> */
[C---:B------:R-:W-:Y:S02]  /*1ce60*/  ISETP.GT.AND P1, PT, R0.reuse, 0x29, P3 ;  /* 0x000000290000780c */ /* 0x040fe40001f24270 */
[----:B------:R-:W-:Y:S01]  /*1ce70*/  ISETP.GT.AND P0, PT, R0, 0x28, P2 ;  /* 0x000000280000780c */ /* 0x000fe20001704270 */
[----:B----4-:R-:W-:-:S05]  /*1ce80*/  FMUL R8, R8, R2 ;  /* 0x0000000208087220 */ /* 0x010fca0000400000 */
[----:B------:R-:W-:-:S05]  /*1ce90*/  F2FP.TF32.F32.PACK_B R8, R8 ;  /* 0x00000008ff08723e */ /* 0x000fca00024050ff */
[----:B------:R0:W-:Y:S04]  /*1cea0*/  @P1 STG.E desc[UR44][R4.64+0xa4], R8 ;  /* 0x0000a40804001986 */ /* 0x0001e8000c10192c */
[----:B0-----:R-:W4:Y:S01]  /*1ceb0*/  LDL.LU R8, [R1+0x64] ;  /* 0x0000640001087983 */ /* 0x001f220000300800 */
[----:B--2---:R-:W-:-:S05]  /*1cec0*/  FMUL R3, R3, R2 ;  /* 0x0000000203037220 */ /* 0x004fca0000400000 */
[----:B------:R-:W-:-:S05]  /*1ced0*/  F2FP.TF32.F32.PACK_B R3, R3 ;  /* 0x00000003ff03723e */ /* 0x000fca00024050ff */
[----:B------:R0:W-:Y:S04]  /*1cee0*/  @P0 STG.E desc[UR44][R6.64+0xa0], R3 ;  /* 0x0000a00306000986 */ /* 0x0001e8000c10192c */
[----:B0-----:R-:W2:Y:S01]  /*1cef0*/  LDL.LU R3, [R1+0x68] ;  /* 0x0000680001037983 */ /* 0x001ea20000300800 */
[C---:B------:R-:W-:Y:S02]  /*1cf00*/  ISETP.GT.AND P1, PT, R0.reuse, 0x29, P2 ;  /* 0x000000290000780c */ /* 0x040fe40001724270 */
[----:B------:R-:W-:Y:S01]  /*1cf10*/  ISETP.GT.AND P4, PT, R0, 0x30, P3 ;  /* 0x000000300000780c */ /* 0x000fe20001f84270 */
[-C--:B-----5:R-:W-:Y:S01]  /*1cf20*/  FMUL R10, R10, R2.reuse ;  /* 0x000000020a0a7220 */ /* 0x0a0fe20000400000 */
[C---:B------:R-:W-:Y:S01]  /*1cf30*/  ISETP.GT.AND P5, PT, R0.reuse, 0x31, P3 ;  /* 0x000000310000780c */ /* 0x040fe20001fa4270 */
[-C--:B---3--:R-:W-:Y:S01]  /*1cf40*/  FMUL R9, R9, R2.reuse ;  /* 0x0000000209097220 */ /* 0x088fe20000400000 */
[----:B------:R-:W-:Y:S01]  /*1cf50*/  ISETP.GT.AND P0, PT, R0, 0x30, P2 ;  /* 0x000000300000780c */ /* 0x000fe20001704270 */
[----:B----4-:R-:W-:Y:S01]  /*1cf60*/  FMUL R8, R8, R2 ;  /* 0x0000000208087220 */ /* 0x010fe20000400000 */
[----:B------:R-:W-:-:S02]  /*1cf70*/  F2FP.TF32.F32.PACK_B R10, R10 ;  /* 0x0000000aff0a723e */ /* 0x000fc400024050ff */
[----:B------:R-:W-:Y:S02]  /*1cf80*/  F2FP.TF32.F32.PACK_B R9, R9 ;  /* 0x00000009ff09723e */ /* 0x000fe400024050ff */
[----:B------:R-:W-:Y:S01]  /*1cf90*/  F2FP.TF32.F32.PACK_B R8, R8 ;  /* 0x00000008ff08723e */ /* 0x000fe200024050ff */
[----:B------:R0:W-:Y:S04]  /*1cfa0*/  @P1 STG.E desc[UR44][R6.64+0xa4], R10 ;  /* 0x0000a40a06001986 */ /* 0x0001e8000c10192c */
[----:B------:R1:W-:Y:S04]  /*1cfb0*/  @P4 STG.E desc[UR44][R4.64+0xc0], R9 ;  /* 0x0000c00904004986 */ /* 0x0003e8000c10192c */
[----:B------:R3:W-:Y:S04]  /*1cfc0*/  @P5 STG.E desc[UR44][R4.64+0xc4], R8 ;  /* 0x0000c40804005986 */ /* 0x0007e8000c10192c */
[----:B0-----:R-:W4:Y:S04]  /*1cfd0*/  LDL.LU R10, [R1+0x6c] ;  /* 0x00006c00010a7983 */ /* 0x001f280000300800 */
[----:B-1----:R-:W5:Y:S04]  /*1cfe0*/  LDL.LU R9, [R1+0x70] ;  /* 0x0000700001097983 */ /* 0x002f680000300800 */
[----:B---3--:R-:W3:Y:S01]  /*1cff0*/  LDL.LU R8, [R1+0x78] ;  /* 0x0000780001087983 */ /* 0x008ee20000300800 */
[----:B--2---:R-:W-:-:S05]  /*1d000*/  FMUL R3, R3, R2 ;  /* 0x0000000203037220 */ /* 0x004fca0000400000 */
[----:B------:R-:W-:-:S05]  /*1d010*/  F2FP.TF32.F32.PACK_B R3, R3 ;  /* 0x00000003ff03723e */ /* 0x000fca00024050ff */
[----:B------:R0:W-:Y:S04]  /*1d020*/  @P0 STG.E desc[UR44][R6.64+0xc0], R3 ;  /* 0x0000c00306000986 */ /* 0x0001e8000c10192c */
[----:B0-----:R-:W2:Y:S01]  /*1d030*/  LDL.LU R3, [R1+0x74] ;  /* 0x0000740001037983 */ /* 0x001ea20000300800 */
[C---:B------:R-:W-:Y:S02]  /*1d040*/  ISETP.GT.AND P1, PT, R0.reuse, 0x31, P2 ;  /* 0x000000310000780c */ /* 0x040fe40001724270 */
[----:B------:R-:W-:Y:S01]  /*1d050*/  ISETP.GT.AND P4, PT, R0, 0x38, P3 ;  /* 0x000000380000780c */ /* 0x000fe20001f84270 */
[-C--:B----4-:R-:W-:Y:S01]  /*1d060*/  FMUL R10, R10, R2.reuse ;  /* 0x000000020a0a7220 */ /* 0x090fe20000400000 */
[C---:B------:R-:W-:Y:S01]  /*1d070*/  ISETP.GT.AND P5, PT, R0.reuse, 0x39, P3 ;  /* 0x000000390000780c */ /* 0x040fe20001fa4270 */
[----:B-----5:R-:W-:Y:S01]  /*1d080*/  FMUL R9, R9, R2 ;  /* 0x0000000209097220 */ /* 0x020fe20000400000 */
[----:B------:R-:W-:-:S02]  /*1d090*/  ISETP.GT.AND P0, PT, R0, 0x38, P2 ;  /* 0x000000380000780c */ /* 0x000fc40001704270 */
[----:B------:R-:W-:Y:S01]  /*1d0a0*/  F2FP.TF32.F32.PACK_B R10, R10 ;  /* 0x0000000aff0a723e */ /* 0x000fe200024050ff */
[----:B---3--:R-:W-:Y:S01]  /*1d0b0*/  FMUL R8, R8, R2 ;  /* 0x0000000208087220 */ /* 0x008fe20000400000 */
[----:B------:R-:W-:-:S03]  /*1d0c0*/  F2FP.TF32.F32.PACK_B R9, R9 ;  /* 0x00000009ff09723e */ /* 0x000fc600024050ff */
[----:B------:R0:W-:Y:S01]  /*1d0d0*/  @P1 STG.E desc[UR44][R6.64+0xc4], R10 ;  /* 0x0000c40a06001986 */ /* 0x0001e2000c10192c */
[----:B------:R-:W-:-:S03]  /*1d0e0*/  F2FP.TF32.F32.PACK_B R8, R8 ;  /* 0x00000008ff08723e */ /* 0x000fc600024050ff */
[----:B------:R1:W-:Y:S04]  /*1d0f0*/  @P4 STG.E desc[UR44][R4.64+0xe0], R9 ;  /* 0x0000e00904004986 */ /* 0x0003e8000c10192c */
[----:B0-----:R-:W3:Y:S04]  /*1d100*/  LDL.LU R10, [R1+0x80] ;  /* 0x00008000010a7983 */ /* 0x001ee80000300800 */
[----:B-1----:R-:W4:Y:S01]  /*1d110*/  LDL.LU R9, [R1+0x84] ;  /* 0x0000840001097983 */ /* 0x002f220000300800 */
[----:B--2---:R-:W-:-:S05]  /*1d120*/  FMUL R3, R3, R2 ;  /* 0x0000000203037220 */ /* 0x004fca0000400000 */
[----:B------:R-:W-:-:S05]  /*1d130*/  F2FP.TF32.F32.PACK_B R3, R3 ;  /* 0x00000003ff03723e */ /* 0x000fca00024050ff */
[----:B------:R0:W-:Y:S04]  /*1d140*/  @P5 STG.E desc[UR44][R4.64+0xe4], R3 ;  /* 0x0000e40304005986 */ /* 0x0001e8000c10192c */
[----:B------:R1:W-:Y:S04]  /*1d150*/  @P0 STG.E desc[UR44][R6.64+0xe0], R8 ;  /* 0x0000e00806000986 */ /* 0x0003e8000c10192c */
[----:B0-----:R-:W2:Y:S04]  /*1d160*/  LDL.LU R3, [R1+0x7c] ;  /* 0x00007c0001037983 */ /* 0x001ea80000300800 */
[----:B-1----:R-:W5:Y:S01]  /*1d170*/  LDL.LU R8, [R1+0x88] ;  /* 0x0000880001087983 */ /* 0x002f620000300800 */
[----:B------:R-:W-:-:S02]  /*1d180*/  ISETP.GT.AND P1, PT, R0, 0x39, P2 ;  /* 0x000000390000780c */ /* 0x000fc40001724270 */
[----:B------:R-:W-:Y:S01]  /*1d190*/  ISETP.GT.AND P4, PT, R0, 0x40, P3 ;  /* 0x000000400000780c */ /* 0x000fe20001f84270 */
[-C--:B---3--:R-:W-:Y:S01]  /*1d1a0*/  FMUL R10, R10, R2.reuse ;  /* 0x000000020a0a7220 */ /* 0x088fe20000400000 */
[C---:B------:R-:W-:Y:S02]  /*1d1b0*/  ISETP.GT.AND P5, PT, R0.reuse, 0x41, P3 ;  /* 0x000000410000780c */ /* 0x040fe40001fa4270 */
[----:B------:R-:W-:Y:S01]  /*1d1c0*/  ISETP.GT.AND P0, PT, R0, 0x40, P2 ;  /* 0x000000400000780c */ /* 0x000fe20001704270 */
[----:B----4-:R-:W-:Y:S01]  /*1d1d0*/  FMUL R9, R9, R2 ;  /* 0x0000000209097220 */ /* 0x010fe20000400000 */
[----:B------:R-:W-:-:S04]  /*1d1e0*/  F2FP.TF32.F32.PACK_B R10, R10 ;  /* 0x0000000aff0a723e */ /* 0x000fc800024050ff */
[----:B------:R-:W-:Y:S01]  /*1d1f0*/  F2FP.TF32.F32.PACK_B R9, R9 ;  /* 0x00000009ff09723e */ /* 0x000fe200024050ff */
[-C--:B------:R-:W-:Y:S01]  /*1d200*/  FMUL R11, R11, R2.reuse ;  /* 0x000000020b0b7220 */ /* 0x080fe20000400000 */
[----:B------:R-:W-:-:S04]  /*1d210*/  FMUL R13, R13, R2 ;  /* 0x000000020d0d7220 */ /* 0x000fc80000400000 */
[----:B------:R-:W-:Y:S02]  /*1d220*/  F2FP.TF32.F32.PACK_B R11, R11 ;  /* 0x0000000bff0b723e */ /* 0x000fe400024050ff */
[----:B------:R-:W-:Y:S01]  /*1d230*/  F2FP.TF32.F32.PACK_B R13, R13 ;  /* 0x0000000dff0d723e */ /* 0x000fe200024050ff */
[----:B------:R-:W-:-:S05]  /*1d240*/  FMUL R15, R15, R2 ;  /* 0x000000020f0f7220 */ /* 0x000fca0000400000 */
[----:B------:R-:W-:Y:S01]  /*1d250*/  F2FP.TF32.F32.PACK_B R15, R15 ;  /* 0x0000000fff0f723e */ /* 0x000fe200024050ff */
[----:B------:R-:W-:-:S05]  /*1d260*/  FMUL R19, R19, R2 ;  /* 0x0000000213137220 */ /* 0x000fca0000400000 */
[----:B------:R-:W-:Y:S01]  /*1d270*/  F2FP.TF32.F32.PACK_B R19, R19 ;  /* 0x00000013ff13723e */ /* 0x000fe200024050ff */
[-C--:B--2---:R-:W-:Y:S01]  /*1d280*/  FMUL R3, R3, R2.reuse ;  /* 0x0000000203037220 */ /* 0x084fe20000400000 */
[----:B-----5:R-:W-:-:S04]  /*1d290*/  FMUL R8, R8, R2 ;  /* 0x0000000208087220 */ /* 0x020fc80000400000 */
[----:B------:R-:W-:Y:S02]  /*1d2a0*/  F2FP.TF32.F32.PACK_B R3, R3 ;  /* 0x00000003ff03723e */ /* 0x000fe400024050ff */
[----:B------:R-:W-:-:S03]  /*1d2b0*/  F2FP.TF32.F32.PACK_B R8, R8 ;  /* 0x00000008ff08723e */ /* 0x000fc600024050ff */
[----:B------:R0:W-:Y:S01]  /*1d2c0*/  @P1 STG.E desc[UR44][R6.64+0xe4], R3 ;  /* 0x0000e40306001986 */ /* 0x0001e2000c10192c */
[----:B------:R-:W-:-:S03]  /*1d2d0*/  ISETP.GT.AND P1, PT, R0, 0x41, P2 ;  /* 0x000000410000780c */ /* 0x000fc60001724270 */
[----:B------:R-:W-:Y:S01]  /*1d2e0*/  @P4 STG.E desc[UR44][R4.64+0x100], R10 ;  /* 0x0001000a04004986 */ /* 0x000fe2000c10192c */
[----:B------:R-:W-:-:S03]  /*1d2f0*/  ISETP.GT.AND P4, PT, R0, 0x48, P3 ;  /* 0x000000480000780c */ /* 0x000fc60001f84270 */
[----:B------:R-:W-:Y:S01]  /*1d300*/  @P5 STG.E desc[UR44][R4.64+0x104], R9 ;  /* 0x0001040904005986 */ /* 0x000fe2000c10192c */
[----:B0-----:R-:W-:-:S03]  /*1d310*/  FMUL R3, R235, R2 ;  /* 0x00000002eb037220 */ /* 0x001fc60000400000 */
[----:B------:R0:W-:Y:S02]  /*1d320*/  @P0 STG.E desc[UR44][R6.64+0x100], R8 ;  /* 0x0001000806000986 */ /* 0x0001e4000c10192c */
[----:B------:R-:W-:Y:S01]  /*1d330*/  F2FP.TF32.F32.PACK_B R3, R3 ;  /* 0x00000003ff03723e */ /* 0x000fe200024050ff */
[----:B0-----:R-:W-:Y:S01]  /*1d340*/  FMUL R8, R234, R2 ;  /* 0x00000002ea087220 */ /* 0x001fe20000400000 */
[----:B------:R-:W-:-:S04]  /*1d350*/  ISETP.GT.AND P5, PT, R0, 0x49, P3 ;  /* 0x000000490000780c */ /* 0x000fc80001fa4270 */
[----:B------:R-:W-:Y:S01]  /*1d360*/  F2FP.TF32.F32.PACK_B R8, R8 ;  /* 0x00000008ff08723e */ /* 0x000fe200024050ff */
[----:B------:R0:W-:Y:S01]  /*1d370*/  @P1 STG.E desc[UR44][R6.64+0x104], R3 ;  /* 0x0001040306001986 */ /* 0x0001e2000c10192c */
[C---:B------:R-:W-:Y:S01]  /*1d380*/  ISETP.GT.AND P0, PT, R0.reuse, 0x48, P2 ;  /* 0x000000480000780c */ /* 0x040fe20001704270 */
[-C--:B------:R-:W-:Y:S01]  /*1d390*/  FMUL R9, R233, R2.reuse ;  /* 0x00000002e9097220 */ /* 0x080fe20000400000 */
[C---:B------:R-:W-:Y:S01]  /*1d3a0*/  ISETP.GT.AND P1, PT, R0.reuse, 0x49, P2 ;  /* 0x000000490000780c */ /* 0x040fe20001724270 */
[----:B------:R-:W-:Y:S01]  /*1d3b0*/  @P4 STG.E desc[UR44][R4.64+0x120], R8 ;  /* 0x0001200804004986 */ /* 0x000fe2000c10192c */
[----:B------:R-:W-:Y:S01]  /*1d3c0*/  ISETP.GT.AND P4, PT, R0, 0x50, P3 ;  /* 0x000000500000780c */ /* 0x000fe20001f84270 */
[----:B------:R-:W-:Y:S01]  /*1d3d0*/  FMUL R10, R232, R2 ;  /* 0x00000002e80a7220 */ /* 0x000fe20000400000 */
[----:B------:R-:W-:-:S04]  /*1d3e0*/  F2FP.TF32.F32.PACK_B R9, R9 ;  /* 0x00000009ff09723e */ /* 0x000fc800024050ff */
[----:B------:R-:W-:Y:S01]  /*1d3f0*/  F2FP.TF32.F32.PACK_B R10, R10 ;  /* 0x0000000aff0a723e */ /* 0x000fe200024050ff */
[----:B------:R1:W-:Y:S01]  /*1d400*/  @P5 STG.E desc[UR44][R4.64+0x124], R9 ;  /* 0x0001240904005986 */ /* 0x0003e2000c10192c */
[----:B------:R-:W-:-:S03]  /*1d410*/  ISETP.GT.AND P5, PT, R0, 0x51, P3 ;  /* 0x000000510000780c */ /* 0x000fc60001fa4270 */
[----:B------:R-:W-:Y:S01]  /*1d420*/  @P0 STG.E desc[UR44][R6.64+0x120], R10 ;  /* 0x0001200a06000986 */ /* 0x000fe2000c10192c */
[----:B------:R-:W-:-:S03]  /*1d430*/  ISETP.GT.AND P0, PT, R0, 0x50, P2 ;  /* 0x000000500000780c */ /* 0x000fc60001704270 */
[----:B------:R2:W-:Y:S01]  /*1d440*/  @P1 STG.E desc[UR44][R6.64+0x124], R11 ;  /* 0x0001240b06001986 */ /* 0x0005e2000c10192c */
[C---:B------:R-:W-:Y:S01]  /*1d450*/  ISETP.GT.AND P1, PT, R0.reuse, 0x51, P2 ;  /* 0x000000510000780c */ /* 0x040fe20001724270 */
[-C--:B0-----:R-:W-:Y:S02]  /*1d460*/  FMUL R3, R231, R2.reuse ;  /* 0x00000002e7037220 */ /* 0x081fe40000400000 */
[----:B------:R0:W-:Y:S01]  /*1d470*/  @P4 STG.E desc[UR44][R4.64+0x140], R13 ;  /* 0x0001400d04004986 */ /* 0x0001e2000c10192c */
[----:B------:R-:W-:Y:S01]  /*1d480*/  ISETP.GT.AND P4, PT, R0, 0x58, P3 ;  /* 0x000000580000780c */ /* 0x000fe20001f84270 */
[-C--:B-1----:R-:W-:Y:S01]  /*1d490*/  FMUL R9, R230, R2.reuse ;  /* 0x00000002e6097220 */ /* 0x082fe20000400000 */
[----:B------:R-:W-:Y:S01]  /*1d4a0*/  F2FP.TF32.F32.PACK_B R3, R3 ;  /* 0x00000003ff03723e */ /* 0x000fe200024050ff */
[----:B--2---:R-:W-:-:S03]  /*1d4b0*/  FMUL R11, R229, R2 ;  /* 0x00000002e50b7220 */ /* 0x004fc60000400000 */
[----:B------:R-:W-:Y:S01]  /*1d4c0*/  F2FP.TF32.F32.PACK_B R9, R9 ;  /* 0x00000009ff09723e */ /* 0x000fe200024050ff */
[----:B------:R-:W-:Y:S01]  /*1d4d0*/  @P5 STG.E desc[UR44][R4.64+0x144], R15 ;  /* 0x0001440f04005986 */ /* 0x000fe2000c10192c */
[----:B------:R-:W-:-:S03]  /*1d4e0*/  F2FP.TF32.F32.PACK_B R11, R11 ;  /* 0x0000000bff0b723e */ /* 0x000fc600024050ff */
[----:B------:R1:W-:Y:S01]  /*1d4f0*/  @P0 STG.E desc[UR44][R6.64+0x140], R3 ;  /* 0x0001400306000986 */ /* 0x0003e2000c10192c */
[C---:B------:R-:W-:Y:S02]  /*1d500*/  ISETP.GT.AND P5, PT, R0.reuse, 0x59, P3 ;  /* 0x000000590000780c */ /* 0x040fe40001fa4270 */
[C---:B------:R-:W-:Y:S01]  /*1d510*/  ISETP.GT.AND P0, PT, R0.reuse, 0x58, P2 ;  /* 0x000000580000780c */ /* 0x040fe20001704270 */
[----:B------:R2:W-:Y:S01]  /*1d520*/  @P1 STG.E desc[UR44][R6.64+0x144], R9 ;  /* 0x0001440906001986 */ /* 0x0005e2000c10192c */
[----:B------:R-:W-:Y:S01]  /*1d530*/  ISETP.GT.AND P1, PT, R0, 0x59, P2 ;  /* 0x000000590000780c */ /* 0x000fe20001724270 */
[-C--:B0-----:R-:W-:Y:S02]  /*1d540*/  FMUL R13, R228, R2.reuse ;  /* 0x00000002e40d7220 */ /* 0x081fe40000400000 */
[----:B------:R0:W-:Y:S01]  /*1d550*/  @P4 STG.E desc[UR44][R4.64+0x160], R11 ;  /* 0x0001600b04004986 */ /* 0x0001e2000c10192c */
[----:B------:R-:W-:Y:S01]  /*1d560*/  ISETP.GT.AND P4, PT, R0, 0x60, P3 ;  /* 0x000000600000780c */ /* 0x000fe20001f84270 */
[-C--:B-1----:R-:W-:Y:S01]  /*1d570*/  FMUL R3, R227, R2.reuse ;  /* 0x00000002e3037220 */ /* 0x082fe20000400000 */
[----:B------:R-:W-:Y:S01]  /*1d580*/  F2FP.TF32.F32.PACK_B R13, R13 ;  /* 0x0000000dff0d723e */ /* 0x000fe200024050ff */
[----:B--2---:R-:W-:-:S03]  /*1d590*/  FMUL R9, R226, R2 ;  /* 0x00000002e2097220 */ /* 0x004fc60000400000 */
[----:B------:R-:W-:Y:S01]  /*1d5a0*/  F2FP.TF32.F32.PACK_B R3, R3 ;  /* 0x00000003ff03723e */ /* 0x000fe200024050ff */
[----:B------:R1:W-:Y:S01]  /*1d5b0*/  @P5 STG.E desc[UR44][R4.64+0x164], R13 ;  /* 0x0001640d04005986 */ /* 0x0003e2000c10192c */
[----:B------:R-:W-:-:S03]  /*1d5c0*/  F2FP.TF32.F32.PACK_B R9, R9 ;  /* 0x00000009ff09723e */ /* 0x000fc600024050ff */
[----:B------:R-:W-:Y:S01]  /*1d5d0*/  @P0 STG.E desc[UR44][R6.64+0x160], R19 ;  /* 0x0001601306000986 */ /* 0x000fe2000c10192c */
[C---:B------:R-:W-:Y:S02]  /*1d5e0*/  ISETP.GT.AND P5, PT, R0.reuse, 0x61, P3 ;  /* 0x000000610000780c */ /* 0x040fe40001fa4270 */
[C---:B------:R-:W-:Y:S01]  /*1d5f0*/  ISETP.GT.AND P0, PT, R0.reuse, 0x60, P2 ;  /* 0x000000600000780c */ /* 0x040fe20001704270 */
[----:B------:R2:W-:Y:S01]  /*1d600*/  @P1 STG.E desc[UR44][R6.64+0x164], R3 ;  /* 0x0001640306001986 */ /* 0x0005e2000c10192c */
[C---:B------:R-:W-:Y:S01]  /*1d610*/  ISETP.GT.AND P1, PT, R0.reuse, 0x61, P2 ;  /* 0x000000610000780c */ /* 0x040fe20001724270 */
[-C--:B0-----:R-:W-:Y:S02]  /*1d620*/  FMUL R11, R225, R2.reuse ;  /* 0x00000002e10b7220 */ /* 0x081fe40000400000 */
[----:B------:R0:W-:Y:S01]  /*1d630*/  @P4 STG.E desc[UR44][R4.64+0x180], R9 ;  /* 0x0001800904004986 */ /* 0x0001e2000c10192c */
[----:B------:R-:W-:Y:S01]  /*1d640*/  ISETP.GT.AND P4, PT, R0, 0x68, P3 ;  /* 0x000000680000780c */ /* 0x000fe20001f84270 */
[-C--:B------:R-:W-:Y:S01]  /*1d650*/  FMUL R15, R224, R2.reuse ;  /* 0x00000002e00f7220 */ /* 0x080fe20000400000 */
[-C--:B-1----:R-:W-:Y:S01]  /*1d660*/  FMUL R13, R223, R2.reuse ;  /* 0x00000002df0d7220 */ /* 0x082fe20000400000 */
[----:B------:R-:W-:Y:S01]  /*1d670*/  F2FP.TF32.F32.PACK_B R11, R11 ;  /* 0x0000000bff0b723e */ /* 0x000fe200024050ff */
[----:B--2---:R-:W-:-:S02]  /*1d680*/  FMUL R3, R222, R2 ;  /* 0x00000002de037220 */ /* 0x004fc40000400000 */
[----:B------:R-:W-:Y:S02]  /*1d690*/  F2FP.TF32.F32.PACK_B R15, R15 ;  /* 0x0000000fff0f723e */ /* 0x000fe400024050ff */
[----:B------:R-:W-:Y:S02]  /*1d6a0*/  F2FP.TF32.F32.PACK_B R13, R13 ;  /* 0x0000000dff0d723e */ /* 0x000fe400024050ff */
[----:B------:R-:W-:Y:S01]  /*1d6b0*/  F2FP.TF32.F32.PACK_B R3, R3 ;  /* 0x00000003ff03723e */ /* 0x000fe200024050ff */
[----:B------:R1:W-:Y:S01]  /*1d6c0*/  @P5 STG.E desc[UR44][R4.64+0x184], R11 ;  /* 0x0001840b04005986 */ /* 0x0003e2000c10192c */
[----:B------:R-:W-:-:S03]  /*1d6d0*/  ISETP.GT.AND P5, PT, R0, 0x69, P3 ;  /* 0x000000690000780c */ /* 0x000fc60001fa4270 */
[----:B------:R-:W-:Y:S01]  /*1d6e0*/  @P0 STG.E desc[UR44][R6.64+0x180], R15 ;  /* 0x0001800f06000986 */ /* 0x000fe2000c10192c */
[C---:B------:R-:W-:Y:S01]  /*1d6f0*/  ISETP.GT.AND P0, PT, R0.reuse, 0x68, P2 ;  /* 0x000000680000780c */ /* 0x040fe20001704270 */
[-C--:B0-----:R-:W-:Y:S02]  /*1d700*/  FMUL R9, R221, R2.reuse ;  /* 0x00000002dd097220 */ /* 0x081fe40000400000 */
[----:B------:R0:W-:Y:S01]  /*1d710*/  @P1 STG.E desc[UR44][R6.64+0x184], R13 ;  /* 0x0001840d06001986 */ /* 0x0001e2000c10192c */
[----:B------:R-:W-:Y:S01]  /*1d720*/  ISETP.GT.AND P1, PT, R0, 0x69, P2 ;  /* 0x000000690000780c */ /* 0x000fe20001724270 */
[-C--:B------:R-:W-:Y:S02]  /*1d730*/  FMUL R19, R220, R2.reuse ;  /* 0x00000002dc137220 */ /* 0x080fe40000400000 */
[----:B------:R2:W-:Y:S01]  /*1d740*/  @P4 STG.E desc[UR44][R4.64+0x1a0], R3 ;  /* 0x0001a00304004986 */ /* 0x0005e2000c10192c */
[----:B------:R-:W-:Y:S01]  /*1d750*/  ISETP.GT.AND P4, PT, R0, 0x70, P3 ;  /* 0x000000700000780c */ /* 0x000fe20001f84270 */
[----:B-1----:R-:W-:Y:S01]  /*1d760*/  FMUL R11, R219, R2 ;  /* 0x00000002db0b7220 */ /* 0x002fe20000400000 */
[----:B------:R-:W-:-:S02]  /*1d770*/  F2FP.TF32.F32.PACK_B R9, R9 ;  /* 0x00000009ff09723e */ /* 0x000fc400024050ff */
[----:B------:R-:W-:Y:S01]  /*1d780*/  F2FP.TF32.F32.PACK_B R19, R19 ;  /* 0x00000013ff13723e */ /* 0x000fe200024050ff */
[-C--:B0-----:R-:W-:Y:S01]  /*1d790*/  FMUL R13, R218, R2.reuse ;  /* 0x00000002da0d7220 */ /* 0x081fe20000400000 */
[----:B------:R-:W-:Y:S01]  /*1d7a0*/  F2FP.TF32.F32.PACK_B R11, R11 ;  /* 0x0000000bff0b723e */ /* 0x000fe200024050ff */
[----:B------:R0:W-:Y:S03]  /*1d7b0*/  @P5 STG.E desc[UR44][R4.64+0x1a4], R9 ;  /* 0x0001a40904005986 */ /* 0x0001e6000c10192c */
[----:B------:R-:W-:Y:S01]  /*1d7c0*/  F2FP.TF32.F32.PACK_B R13, R13 ;  /* 0x0000000dff0d723e */ /* 0x000fe200024050ff */
[----:B------:R-:W-:Y:S01]  /*1d7d0*/  @P0 STG.E desc[UR44][R6.64+0x1a0], R19 ;  /* 0x0001a01306000986 */ /* 0x000fe2000c10192c */
[C---:B------:R-:W-:Y:S02]  /*1d7e0*/  ISETP.GT.AND P5, PT, R0.reuse, 0x71, P3 ;  /* 0x000000710000780c */ /* 0x040fe40001fa4270 */
[C---:B------:R-:W-:Y:S01]  /*1d7f0*/  ISETP.GT.AND P0, PT, R0.reuse, 0x70, P2 ;  /* 0x000000700000780c */ /* 0x040fe20001704270 */
[----:B------:R1:W-:Y:S01]  /*1d800*/  @P1 STG.E desc[UR44][R6.64+0x1a4], R11 ;  /* 0x0001a40b06001986 */ /* 0x0003e2000c10192c */
[----:B------:R-:W-:Y:S01]  /*1d810*/  ISETP.GT.AND P1, PT, R0, 0x71, P2 ;  /* 0x000000710000780c */ /* 0x000fe20001724270 */
[----:B--2---:R-:W-:-:S02]  /*1d820*/  FMUL R3, R217, R2 ;  /* 0x00000002d9037220 */ /* 0x004fc40000400000 */
[----:B------:R2:W-:Y:S01]  /*1d830*/  @P4 STG.E desc[UR44][R4.64+0x1c0], R13 ;  /* 0x0001c00d04004986 */ /* 0x0005e2000c10192c */
[----:B------:R-:W-:Y:S01]  /*1d840*/  ISETP.GT.AND P4, PT, R0, 0x78, P3 ;  /* 0x000000780000780c */ /* 0x000fe20001f84270 */
[-C--:B------:R-:W-:Y:S01]  /*1d850*/  FMUL R15, R216, R2.reuse ;  /* 0x00000002d80f7220 */ /* 0x080fe20000400000 */
[-C--:B0-----:R-:W-:Y:S01]  /*1d860*/  FMUL R9, R215, R2.reuse ;  /* 0x00000002d7097220 */ /* 0x081fe20000400000 */
[----:B------:R-:W-:Y:S01]  /*1d870*/  F2FP.TF32.F32.PACK_B R3, R3 ;  /* 0x00000003ff03723e */ /* 0x000fe200024050ff */
[----:B-1----:R-:W-:Y:S02]  /*1d880*/  FMUL R11, R214, R2 ;  /* 0x00000002d60b7220 */ /* 0x002fe40000400000 */
[----:B------:R-:W-:Y:S02]  /*1d890*/  F2FP.TF32.F32.PACK_B R15, R15 ;  /* 0x0000000fff0f723e */ /* 0x000fe400024050ff */
[----:B------:R-:W-:Y:S02]  /*1d8a0*/  F2FP.TF32.F32.PACK_B R9, R9 ;  /* 0x00000009ff09723e */ /* 0x000fe400024050ff */
[----:B------:R-:W-:Y:S01]  /*1d8b0*/  F2FP.TF32.F32.PACK_B R11, R11 ;  /* 0x0000000bff0b723e */ /* 0x000fe200024050ff */
[----:B------:R0:W-:Y:S01]  /*1d8c0*/  @P5 STG.E desc[UR44][R4.64+0x1c4], R3 ;  /* 0x0001c40304005986 */ /* 0x0001e2000c10192c */
[----:B------:R-:W-:-:S03]  /*1d8d0*/  ISETP.GT.AND P5, PT, R0, 0x79, P3 ;  /* 0x000000790000780c */ /* 0x000fc60001fa4270 */
[----:B------:R-:W-:Y:S01]  /*1d8e0*/  @P0 STG.E desc[UR44][R6.64+0x1c0], R15 ;  /* 0x0001c00f06000986 */ /* 0x000fe2000c10192c */
[C---:B------:R-:W-:Y:S01]  /*1d8f0*/  ISETP.GT.AND P0, PT, R0.reuse, 0x78, P2 ;  /* 0x000000780000780c */ /* 0x040fe20001704270 */
[-C--:B--2---:R-:W-:Y:S02]  /*1d900*/  FMUL R13, R213, R2.reuse ;  /* 0x00000002d50d7220 */ /* 0x084fe40000400000 */
[----:B------:R1:W-:Y:S01]  /*1d910*/  @P1 STG.E desc[UR44][R6.64+0x1c4], R9 ;  /* 0x0001c40906001986 */ /* 0x0003e2000c10192c */
[----:B------:R-:W-:Y:S01]  /*1d920*/  ISETP.GT.AND P1, PT, R0, 0x79, P2 ;  /* 0x000000790000780c */ /* 0x000fe20001724270 */
[-C--:B------:R-:W-:Y:S02]  /*1d930*/  FMUL R19, R212, R2.reuse ;  /* 0x00000002d4137220 */ /* 0x080fe40000400000 */
[----:B------:R2:W-:Y:S01]  /*1d940*/  @P4 STG.E desc[UR44][R4.64+0x1e0], R11 ;  /* 0x0001e00b04004986 */ /* 0x0005e2000c10192c */
[----:B------:R-:W-:Y:S01]  /*1d950*/  ISETP.GT.AND P4, PT, R0, 0x80, P3 ;  /* 0x000000800000780c */ /* 0x000fe20001f84270 */
[----:B0-----:R-:W-:Y:S01]  /*1d960*/  FMUL R3, R211, R2 ;  /* 0x00000002d3037220 */ /* 0x001fe20000400000 */
[----:B------:R-:W-:-:S02]  /*1d970*/  F2FP.TF32.F32.PACK_B R13, R13 ;  /* 0x0000000dff0d723e */ /* 0x000fc400024050ff */
[----:B------:R-:W-:Y:S01]  /*1d980*/  F2FP.TF32.F32.PACK_B R19, R19 ;  /* 0x00000013ff13723e */ /* 0x000fe200024050ff */
[-C--:B-1----:R-:W-:Y:S01]  /*1d990*/  FMUL R9, R210, R2.reuse ;  /* 0x00000002d2097220 */ /* 0x082fe20000400000 */
        /* <DEDUP_REMOVED lines=204> */
[----:B------:R-:W-:Y:S01]  /*1e660*/  ISETP.GT.AND P6, PT, R0, 0xe9, P3 ;  /* 0x000000e90000780c */ /* 0x000fe20001fc4270 */
[-C--:B0-----:R-:W-:Y:S01]  /*1e670*/  FMUL R13, R159, R2.reuse ;  /* 0x000000029f0d7220 */ /* 0x081fe20000400000 */
[----:B------:R-:W-:Y:S01]  /*1e680*/  F2FP.TF32.F32.PACK_B R11, R11 ;  /* 0x0000000bff0b723e */ /* 0x000fe200024050ff */
[-C--:B-1----:R-:W-:Y:S01]  /*1e690*/  FMUL R3, R157, R2.reuse ;  /* 0x000000029d037220 */ /* 0x082fe20000400000 */
[----:B------:R-:W-:Y:S01]  /*1e6a0*/  F2FP.TF32.F32.PACK_B R15, R15 ;  /* 0x0000000fff0f723e */ /* 0x000fe200024050ff */
[----:B--2---:R-:W-:Y:S01]  /*1e6b0*/  FMUL R9, R156, R2 ;  /* 0x000000029c097220 */ /* 0x004fe20000400000 */
[----:B------:R-:W-:Y:S02]  /*1e6c0*/  F2FP.TF32.F32.PACK_B R13, R13 ;  /* 0x0000000dff0d723e */ /* 0x000fe400024050ff */
[----:B------:R-:W-:Y:S01]  /*1e6d0*/  F2FP.TF32.F32.PACK_B R3, R3 ;  /* 0x00000003ff03723e */ /* 0x000fe200024050ff */
[----:B------:R0:W-:Y:S01]  /*1e6e0*/  @P5 STG.E desc[UR44][R4.64+0x384], R11 ;  /* 0x0003840b04005986 */ /* 0x0001e2000c10192c */
[----:B------:R-:W-:-:S03]  /*1e6f0*/  F2FP.TF32.F32.PACK_B R9, R9 ;  /* 0x00000009ff09723e */ /* 0x000fc600024050ff */
[----:B------:R-:W-:Y:S01]  /*1e700*/  @P0 STG.E desc[UR44][R6.64+0x380], R15 ;  /* 0x0003800f06000986 */ /* 0x000fe2000c10192c */
[----:B------:R-:W-:-:S03]  /*1e710*/  ISETP.GT.AND P0, PT, R0, 0xe8, P2 ;  /* 0x000000e80000780c */ /* 0x000fc60001704270 */
[----:B------:R1:W-:Y:S01]  /*1e720*/  @P1 STG.E desc[UR44][R6.64+0x384], R13 ;  /* 0x0003840d06001986 */ /* 0x0003e2000c10192c */
[----:B------:R-:W-:-:S03]  /*1e730*/  ISETP.GT.AND P5, PT, R0, 0xe9, P2 ;  /* 0x000000e90000780c */ /* 0x000fc600017a4270 */
[----:B------:R2:W-:Y:S01]  /*1e740*/  @P4 STG.E desc[UR44][R4.64+0x3a0], R3 ;  /* 0x0003a00304004986 */ /* 0x0005e2000c10192c */
[-C--:B------:R-:W-:Y:S01]  /*1e750*/  FMUL R19, R155, R2.reuse ;  /* 0x000000029b137220 */ /* 0x080fe20000400000 */
[C---:B------:R-:W-:Y:S02]  /*1e760*/  ISETP.GT.AND P4, PT, R0.reuse, 0xf1, P3 ;  /* 0x000000f10000780c */ /* 0x040fe40001f84270 */
[----:B------:R3:W-:Y:S01]  /*1e770*/  @P6 STG.E desc[UR44][R4.64+0x3a4], R9 ;  /* 0x0003a40904006986 */ /* 0x0007e2000c10192c */
[----:B------:R-:W-:Y:S01]  /*1e780*/  ISETP.GT.AND P6, PT, R0, 0xf0, P3 ;  /* 0x000000f00000780c */ /* 0x000fe20001fc4270 */
[-C--:B0-----:R-:W-:Y:S01]  /*1e790*/  FMUL R11, R154, R2.reuse ;  /* 0x000000029a0b7220 */ /* 0x081fe20000400000 */
[-C--:B-1----:R-:W-:Y:S01]  /*1e7a0*/  FMUL R13, R153, R2.reuse ;  /* 0x00000002990d7220 */ /* 0x082fe20000400000 */
[----:B------:R-:W-:Y:S01]  /*1e7b0*/  F2FP.TF32.F32.PACK_B R19, R19 ;  /* 0x00000013ff13723e */ /* 0x000fe200024050ff */
[----:B--2---:R-:W-:Y:S02]  /*1e7c0*/  FMUL R3, R23, R2 ;  /* 0x0000000217037220 */ /* 0x004fe40000400000 */
[----:B------:R-:W-:-:S02]  /*1e7d0*/  F2FP.TF32.F32.PACK_B R11, R11 ;  /* 0x0000000bff0b723e */ /* 0x000fc400024050ff */
[----:B------:R-:W-:Y:S02]  /*1e7e0*/  F2FP.TF32.F32.PACK_B R13, R13 ;  /* 0x0000000dff0d723e */ /* 0x000fe400024050ff */
[----:B------:R-:W-:Y:S01]  /*1e7f0*/  F2FP.TF32.F32.PACK_B R3, R3 ;  /* 0x00000003ff03723e */ /* 0x000fe200024050ff */
[----:B------:R0:W-:Y:S04]  /*1e800*/  @P0 STG.E desc[UR44][R6.64+0x3a0], R19 ;  /* 0x0003a01306000986 */ /* 0x0001e8000c10192c */
[----:B------:R1:W-:Y:S04]  /*1e810*/  @P5 STG.E desc[UR44][R6.64+0x3a4], R11 ;  /* 0x0003a40b06005986 */ /* 0x0003e8000c10192c */
[----:B------:R-:W-:Y:S01]  /*1e820*/  @P6 STG.E desc[UR44][R4.64+0x3c0], R13 ;  /* 0x0003c00d04006986 */ /* 0x000fe2000c10192c */
[----:B------:R-:W-:-:S03]  /*1e830*/  ISETP.GT.AND P6, PT, R0, 0xf0, P2 ;  /* 0x000000f00000780c */ /* 0x000fc600017c4270 */
[----:B------:R2:W-:Y:S01]  /*1e840*/  @P4 STG.E desc[UR44][R4.64+0x3c4], R3 ;  /* 0x0003c40304004986 */ /* 0x0005e2000c10192c */
[C---:B------:R-:W-:Y:S02]  /*1e850*/  ISETP.GT.AND P4, PT, R0.reuse, 0xf8, P3 ;  /* 0x000000f80000780c */ /* 0x040fe40001f84270 */
[C---:B------:R-:W-:Y:S02]  /*1e860*/  ISETP.GT.AND P3, PT, R0.reuse, 0xf9, P3 ;  /* 0x000000f90000780c */ /* 0x040fe40001f64270 */
[----:B------:R-:W-:Y:S01]  /*1e870*/  ISETP.GT.AND P5, PT, R0, 0xf1, P2 ;  /* 0x000000f10000780c */ /* 0x000fe200017a4270 */
[-C--:B---3--:R-:W-:Y:S01]  /*1e880*/  FMUL R9, R22, R2.reuse ;  /* 0x0000000216097220 */ /* 0x088fe20000400000 */
[-C--:B------:R-:W-:Y:S01]  /*1e890*/  FMUL R15, R21, R2.reuse ;  /* 0x00000002150f7220 */ /* 0x080fe20000400000 */
[-C--:B0-----:R-:W-:Y:S01]  /*1e8a0*/  FMUL R19, R20, R2.reuse ;  /* 0x0000000214137220 */ /* 0x081fe20000400000 */
[----:B------:R-:W-:Y:S01]  /*1e8b0*/  FMUL R21, R18, R2 ;  /* 0x0000000212157220 */ /* 0x000fe20000400000 */
[----:B------:R-:W-:Y:S01]  /*1e8c0*/  USHF.L.U32 UR12, UR8, 0x9, URZ ;  /* 0x00000009080c7899 */ /* 0x000fe2000800063f */
[----:B------:R-:W-:-:S02]  /*1e8d0*/  F2FP.TF32.F32.PACK_B R9, R9 ;  /* 0x00000009ff09723e */ /* 0x000fc400024050ff */
[----:B------:R-:W-:Y:S01]  /*1e8e0*/  F2FP.TF32.F32.PACK_B R15, R15 ;  /* 0x0000000fff0f723e */ /* 0x000fe200024050ff */
[----:B------:R-:W-:Y:S01]  /*1e8f0*/  USHF.L.U64.HI UR11, UR8, 0x9, UR9 ;  /* 0x00000009080b7899 */ /* 0x000fe20008010209 */
[----:B------:R-:W-:Y:S01]  /*1e900*/  F2FP.TF32.F32.PACK_B R19, R19 ;  /* 0x00000013ff13723e */ /* 0x000fe200024050ff */
[----:B-1----:R-:W-:Y:S01]  /*1e910*/  @P3 IMAD.MOV.U32 R11, RZ, RZ, R5 ;  /* 0x000000ffff0b3224 */ /* 0x002fe200078e0005 */
[----:B------:R-:W-:Y:S01]  /*1e920*/  F2FP.TF32.F32.PACK_B R21, R21 ;  /* 0x00000015ff15723e */ /* 0x000fe200024050ff */
[----:B------:R0:W-:Y:S01]  /*1e930*/  @P6 STG.E desc[UR44][R6.64+0x3c0], R9 ;  /* 0x0003c00906006986 */ /* 0x0001e2000c10192c */
[----:B------:R-:W-:Y:S01]  /*1e940*/  @P3 MOV R10, R4 ;  /* 0x00000004000a3202 */ /* 0x000fe20000000f00 */
[----:B--2---:R-:W-:Y:S02]  /*1e950*/  IMAD.U32 R3, RZ, RZ, UR12 ;  /* 0x0000000cff037e24 */ /* 0x004fe4000f8e00ff */
[----:B------:R-:W-:Y:S01]  /*1e960*/  @P5 STG.E desc[UR44][R6.64+0x3c4], R15 ;  /* 0x0003c40f06005986 */ /* 0x000fe2000c10192c */
[----:B------:R-:W-:-:S03]  /*1e970*/  ISETP.GT.AND P1, PT, R158, 0x80, PT ;  /* 0x000000809e00780c */ /* 0x000fc60003f24270 */
[----:B------:R1:W-:Y:S01]  /*1e980*/  @P4 STG.E desc[UR44][R4.64+0x3e0], R19 ;  /* 0x0003e01304004986 */ /* 0x0003e2000c10192c */
[C---:B------:R-:W-:Y:S02]  /*1e990*/  ISETP.GT.AND P4, PT, R0.reuse, 0xf8, P2 ;  /* 0x000000f80000780c */ /* 0x040fe40001784270 */
[----:B------:R-:W-:Y:S01]  /*1e9a0*/  ISETP.GT.AND P2, PT, R0, 0xf9, P2 ;  /* 0x000000f90000780c */ /* 0x000fe20001744270 */
[----:B------:R2:W-:Y:S01]  /*1e9b0*/  @P3 STG.E desc[UR44][R10.64+0x3e4], R21 ;  /* 0x0003e4150a003986 */ /* 0x0005e2000c10192c */
[----:B0-----:R-:W-:Y:S01]  /*1e9c0*/  IMAD.U32 R9, RZ, RZ, UR11 ;  /* 0x0000000bff097e24 */ /* 0x001fe2000f8e00ff */
[----:B------:R-:W-:Y:S01]  /*1e9d0*/  IADD3 R8, P3, P6, R4, UR5, R3 ;  /* 0x0000000504087c10 */ /* 0x000fe2000fe7e003 */
[-C--:B------:R-:W-:Y:S01]  /*1e9e0*/  FMUL R23, R14, R2.reuse ;  /* 0x000000020e177220 */ /* 0x080fe20000400000 */
[-C--:B------:R-:W-:Y:S01]  /*1e9f0*/  FMUL R13, R12, R2.reuse ;  /* 0x000000020c0d7220 */ /* 0x080fe20000400000 */
[----:B------:R-:W-:Y:S02]  /*1ea00*/  ISETP.GT.AND P5, PT, R0, RZ, P1 ;  /* 0x000000ff0000720c */ /* 0x000fe40000fa4270 */
[----:B------:R-:W-:Y:S01]  /*1ea10*/  IADD3.X R9, R5, UR4, R9, P3, P6 ;  /* 0x0000000405097c10 */ /* 0x000fe20009fec409 */
[----:B------:R-:W-:Y:S01]  /*1ea20*/  FMUL R3, R24, R2 ;  /* 0x0000000218037220 */ /* 0x000fe20000400000 */
[----:B------:R-:W-:-:S02]  /*1ea30*/  ISETP.GT.AND P3, PT, R0, 0x1, P1 ;  /* 0x000000010000780c */ /* 0x000fc40000f64270 */
[----:B------:R-:W-:Y:S01]  /*1ea40*/  F2FP.TF32.F32.PACK_B R23, R23 ;  /* 0x00000017ff17723e */ /* 0x000fe200024050ff */
[----:B------:R-:W-:Y:S01]  /*1ea50*/  FMUL R25, R25, R2 ;  /* 0x0000000219197220 */ /* 0x000fe20000400000 */
[----:B-1----:R-:W-:Y:S02]  /*1ea60*/  IADD3 R4, P6, R4, UR12, RZ ;  /* 0x0000000c04047c10 */ /* 0x002fe4000ffde0ff */
[----:B------:R-:W-:Y:S02]  /*1ea70*/  F2FP.TF32.F32.PACK_B R13, R13 ;  /* 0x0000000dff0d723e */ /* 0x000fe400024050ff */
[----:B------:R-:W-:Y:S01]  /*1ea80*/  ISETP.GT.AND P0, PT, R158, 0x88, PT ;  /* 0x000000889e00780c */ /* 0x000fe20003f04270 */
[----:B------:R-:W-:Y:S01]  /*1ea90*/  @P4 STG.E desc[UR44][R6.64+0x3e0], R23 ;  /* 0x0003e01706004986 */ /* 0x000fe2000c10192c */
[----:B------:R-:W-:Y:S02]  /*1eaa0*/  IADD3.X R5, R5, UR11, RZ, P6, !PT ;  /* 0x0000000b05057c10 */ /* 0x000fe4000b7fe4ff */
[----:B------:R-:W-:Y:S01]  /*1eab0*/  F2FP.TF32.F32.PACK_B R3, R3 ;  /* 0x00000003ff03723e */ /* 0x000fe200024050ff */
[----:B------:R-:W-:Y:S01]  /*1eac0*/  @P2 STG.E desc[UR44][R6.64+0x3e4], R13 ;  /* 0x0003e40d06002986 */ /* 0x000fe2000c10192c */
[----:B------:R-:W-:-:S02]  /*1ead0*/  F2FP.TF32.F32.PACK_B R25, R25 ;  /* 0x00000019ff19723e */ /* 0x000fc400024050ff */
[----:B------:R-:W-:Y:S01]  /*1eae0*/  ISETP.GT.AND P2, PT, R0, RZ, P0 ;  /* 0x000000ff0000720c */ /* 0x000fe20000744270 */
[----:B------:R0:W-:Y:S01]  /*1eaf0*/  @P5 STG.E desc[UR44][R4.64], R3 ;  /* 0x0000000304005986 */ /* 0x0001e2000c10192c */
[-C--:B------:R-:W-:Y:S01]  /*1eb00*/  FMUL R15, R26, R2.reuse ;  /* 0x000000021a0f7220 */ /* 0x080fe20000400000 */
[----:B------:R-:W-:Y:S02]  /*1eb10*/  ISETP.GT.AND P4, PT, R0, 0x1, P0 ;  /* 0x000000010000780c */ /* 0x000fe40000784270 */
[----:B--2---:R-:W-:Y:S01]  /*1eb20*/  IADD3 R10, P5, R4, UR5, RZ ;  /* 0x00000005040a7c10 */ /* 0x004fe2000ffbe0ff */
[----:B------:R-:W-:Y:S01]  /*1eb30*/  @P3 STG.E desc[UR44][R4.64+0x4], R25 ;  /* 0x0000041904003986 */ /* 0x000fe2000c10192c */
[----:B------:R-:W-:Y:S01]  /*1eb40*/  ISETP.GT.AND P3, PT, R0, 0x8, P1 ;  /* 0x000000080000780c */ /* 0x000fe20000f64270 */
[-C--:B------:R-:W-:Y:S01]  /*1eb50*/  FMUL R27, R27, R2.reuse ;  /* 0x000000021b1b7220 */ /* 0x080fe20000400000 */
[----:B------:R-:W-:Y:S02]  /*1eb60*/  F2FP.TF32.F32.PACK_B R15, R15 ;  /* 0x0000000fff0f723e */ /* 0x000fe400024050ff */
[----:B------:R-:W-:Y:S01]  /*1eb70*/  IADD3.X R11, R5, UR4, RZ, P5, !PT ;  /* 0x00000004050b7c10 */ /* 0x000fe2000affe4ff */
[----:B0-----:R-:W-:Y:S01]  /*1eb80*/  FMUL R3, R28, R2 ;  /* 0x000000021c037220 */ /* 0x001fe20000400000 */
[----:B------:R-:W-:-:S02]  /*1eb90*/  F2FP.TF32.F32.PACK_B R27, R27 ;  /* 0x0000001bff1b723e */ /* 0x000fc400024050ff */
[C---:B------:R-:W-:Y:S01]  /*1eba0*/  ISETP.GT.AND P5, PT, R0.reuse, 0x9, P1 ;  /* 0x000000090000780c */ /* 0x040fe20000fa4270 */
[----:B------:R-:W-:Y:S01]  /*1ebb0*/  @P2 STG.E desc[UR44][R10.64], R15 ;  /* 0x0000000f0a002986 */ /* 0x000fe2000c10192c */
[----:B------:R-:W-:Y:S02]  /*1ebc0*/  F2FP.TF32.F32.PACK_B R3, R3 ;  /* 0x00000003ff03723e */ /* 0x000fe400024050ff */
[----:B------:R-:W-:Y:S01]  /*1ebd0*/  ISETP.GT.AND P2, PT, R0, 0x8, P0 ;  /* 0x000000080000780c */ /* 0x000fe20000744270 */
[-C--:B------:R-:W-:Y:S01]  /*1ebe0*/  FMUL R29, R29, R2.reuse ;  /* 0x000000021d1d7220 */ /* 0x080fe20000400000 */
[----:B------:R0:W-:Y:S01]  /*1ebf0*/  @P4 STG.E desc[UR44][R10.64+0x4], R27 ;  /* 0x0000041b0a004986 */ /* 0x0001e2000c10192c */
[----:B------:R-:W-:Y:S01]  /*1ec00*/  FMUL R13, R30, R2 ;  /* 0x000000021e0d7220 */ /* 0x000fe20000400000 */
[----:B------:R-:W-:Y:S02]  /*1ec10*/  IADD3 R6, P4, R4, UR5, RZ ;  /* 0x0000000504067c10 */ /* 0x000fe4000ff9e0ff */
[----:B------:R1:W-:Y:S01]  /*1ec20*/  @P3 STG.E desc[UR44][R4.64+0x20], R3 ;  /* 0x0000200304003986 */ /* 0x0003e2000c10192c */
[----:B------:R-:W-:-:S02]  /*1ec30*/  ISETP.GT.AND P3, PT, R0, 0x9, P0 ;  /* 0x000000090000780c */ /* 0x000fc40000764270 */
[----:B------:R-:W-:Y:S01]  /*1ec40*/  F2FP.TF32.F32.PACK_B R29, R29 ;  /* 0x0000001dff1d723e */ /* 0x000fe200024050ff */
[----:B------:R-:W-:Y:S01]  /*1ec50*/  FMUL R31, R31, R2 ;  /* 0x000000021f1f7220 */ /* 0x000fe20000400000 */
[----:B------:R-:W-:Y:S02]  /*1ec60*/  F2FP.TF32.F32.PACK_B R13, R13 ;  /* 0x0000000dff0d723e */ /* 0x000fe400024050ff */
[----:B------:R-:W-:Y:S01]  /*1ec70*/  IADD3.X R7, R5, UR4, RZ, P4, !PT ;  /* 0x0000000405077c10 */ /* 0x000fe2000a7fe4ff */
[----:B------:R-:W-:Y:S01]  /*1ec80*/  @P5 STG.E desc[UR44][R4.64+0x24], R29 ;  /* 0x0000241d04005986 */ /* 0x000fe2000c10192c */
[----:B------:R-:W-:-:S03]  /*1ec90*/  F2FP.TF32.F32.PACK_B R31, R31 ;  /* 0x0000001fff1f723e */ /* 0x000fc600024050ff */
[----:B------:R2:W-:Y:S01]  /*1eca0*/  @P2 STG.E desc[UR44][R6.64+0x20], R13 ;  /* 0x0000200d06002986 */ /* 0x0005e2000c10192c */
[C---:B------:R-:W-:Y:S02]  /*1ecb0*/  ISETP.GT.AND P2, PT, R0.reuse, 0x10, P0 ;  /* 0x000000100000780c */ /* 0x040fe40000744270 */
[C---:B------:R-:W-:Y:S01]  /*1ecc0*/  ISETP.GT.AND P4, PT, R0.reuse, 0x10, P1 ;  /* 0x000000100000780c */ /* 0x040fe20000f84270 */
[----:B------:R-:W-:Y:S01]  /*1ecd0*/  @P3 STG.E desc[UR44][R8.64+0x24], R31 ;  /* 0x0000241f08003986 */ /* 0x000fe2000c10192c */
[----:B------:R-:W-:Y:S01]  /*1ece0*/  ISETP.GT.AND P5, PT, R0, 0x11, P1 ;  /* 0x000000110000780c */ /* 0x000fe20000fa4270 */
[-C--:B0-----:R-:W-:Y:S01]  /*1ecf0*/  FMUL R11, R32, R2.reuse ;  /* 0x00000002200b7220 */ /* 0x081fe20000400000 */
[----:B------:R-:W-:Y:S01]  /*1ed00*/  ISETP.GT.AND P3, PT, R0, 0x11, P0 ;  /* 0x000000110000780c */ /* 0x000fe20000764270 */
[-C--:B------:R-:W-:Y:S01]  /*1ed10*/  FMUL R33, R33, R2.reuse ;  /* 0x0000000221217220 */ /* 0x080fe20000400000 */
[----:B-1----:R-:W-:Y:S02]  /*1ed20*/  FMUL R3, R34, R2 ;  /* 0x0000000222037220 */ /* 0x002fe40000400000 */
[----:B------:R-:W-:-:S02]  /*1ed30*/  F2FP.TF32.F32.PACK_B R11, R11 ;  /* 0x0000000bff0b723e */ /* 0x000fc400024050ff */
[----:B------:R-:W-:Y:S01]  /*1ed40*/  F2FP.TF32.F32.PACK_B R33, R33 ;  /* 0x00000021ff21723e */ /* 0x000fe200024050ff */
[----:B--2---:R-:W-:Y:S01]  /*1ed50*/  @P2 IMAD.MOV.U32 R6, RZ, RZ, R8 ;  /* 0x000000ffff062224 */ /* 0x004fe200078e0008 */
[----:B------:R-:W-:Y:S01]  /*1ed60*/  F2FP.TF32.F32.PACK_B R3, R3 ;  /* 0x00000003ff03723e */ /* 0x000fe200024050ff */
[----:B------:R-:W-:Y:S01]  /*1ed70*/  FMUL R35, R35, R2 ;  /* 0x0000000223237220 */ /* 0x000fe20000400000 */
[----:B------:R-:W-:Y:S01]  /*1ed80*/  @P2 MOV R7, R9 ;  /* 0x0000000900072202 */ /* 0x000fe20000000f00 */
[----:B------:R-:W-:Y:S04]  /*1ed90*/  @P4 STG.E desc[UR44][R4.64+0x40], R11 ;  /* 0x0000400b04004986 */ /* 0x000fe8000c10192c */
[----:B------:R-:W-:Y:S01]  /*1eda0*/  @P5 STG.E desc[UR44][R4.64+0x44], R33 ;  /* 0x0000442104005986 */ /* 0x000fe2000c10192c */
[----:B------:R-:W-:-:S03]  /*1edb0*/  F2FP.TF32.F32.PACK_B R35, R35 ;  /* 0x00000023ff23723e */ /* 0x000fc600024050ff */
[----:B------:R0:W-:Y:S01]  /*1edc0*/  @P2 STG.E desc[UR44][R6.64+0x40], R3 ;  /* 0x0000400306002986 */ /* 0x0001e2000c10192c */
[C---:B------:R-:W-:Y:S02]  /*1edd0*/  ISETP.GT.AND P2, PT, R0.reuse, 0x18, P0 ;  /* 0x000000180000780c */ /* 0x040fe40000744270 */
[C---:B------:R-:W-:Y:S02]  /*1ede0*/  ISETP.GT.AND P4, PT, R0.reuse, 0x18, P1 ;  /* 0x000000180000780c */ /* 0x040fe40000f84270 */
[----:B------:R-:W-:Y:S01]  /*1edf0*/  ISETP.GT.AND P5, PT, R0, 0x19, P1 ;  /* 0x000000190000780c */ /* 0x000fe20000fa4270 */
[----:B0-----:R-:W-:Y:S02]  /*1ee00*/  @P3 IMAD.MOV.U32 R6, RZ, RZ, R8 ;  /* 0x000000ffff063224 */ /* 0x001fe400078e0008 */
[----:B------:R-:W-:Y:S02]  /*1ee10*/  @P3 IMAD.MOV.U32 R7, RZ, RZ, R9 ;  /* 0x000000ffff073224 */ /* 0x000fe400078e0009 */
[-C--:B------:R-:W-:Y:S01]  /*1ee20*/  FMUL R13, R36, R2.reuse ;  /* 0x00000002240d7220 */ /* 0x080fe20000400000 */
[----:B------:R-:W-:-:S02]  /*1ee30*/  FMUL R37, R37, R2 ;  /* 0x0000000225257220 */ /* 0x000fc40000400000 */
[----:B------:R0:W-:Y:S01]  /*1ee40*/  @P3 STG.E desc[UR44][R6.64+0x44], R35 ;  /* 0x0000442306003986 */ /* 0x0001e2000c10192c */
[----:B------:R-:W-:Y:S01]  /*1ee50*/  ISETP.GT.AND P3, PT, R0, 0x19, P0 ;  /* 0x000000190000780c */ /* 0x000fe20000764270 */
[-C--:B------:R-:W-:Y:S01]  /*1ee60*/  FMUL R11, R38, R2.reuse ;  /* 0x00000002260b7220 */ /* 0x080fe20000400000 */
[----:B------:R-:W-:Y:S02]  /*1ee70*/  F2FP.TF32.F32.PACK_B R13, R13 ;  /* 0x0000000dff0d723e */ /* 0x000fe400024050ff */
[----:B------:R-:W-:Y:S01]  /*1ee80*/  F2FP.TF32.F32.PACK_B R37, R37 ;  /* 0x00000025ff25723e */ /* 0x000fe200024050ff */
[----:B------:R-:W-:Y:S01]  /*1ee90*/  FMUL R39, R39, R2 ;  /* 0x0000000227277220 */ /* 0x000fe20000400000 */
[----:B------:R-:W-:Y:S01]  /*1eea0*/  F2FP.TF32.F32.PACK_B R11, R11 ;  /* 0x0000000bff0b723e */ /* 0x000fe200024050ff */
[----:B------:R-:W-:Y:S01]  /*1eeb0*/  @P4 STG.E desc[UR44][R4.64+0x60], R13 ;  /* 0x0000600d04004986 */ /* 0x000fe2000c10192c */
[----:B0-----:R-:W-:Y:S01]  /*1eec0*/  @P2 IMAD.MOV.U32 R6, RZ, RZ, R8 ;  /* 0x000000ffff062224 */ /* 0x001fe200078e0008 */
[----:B------:R-:W-:-:S02]  /*1eed0*/  @P2 MOV R7, R9 ;  /* 0x0000000900072202 */ /* 0x000fc40000000f00 */
        /* <DEDUP_REMOVED lines=406> */
[-C--:B------:R-:W-:Y:S01]  /*20840*/  FMUL R13, R120, R2.reuse ;  /* 0x00000002780d7220 */ /* 0x080fe20000400000 */
[----:B0-----:R-:W-:Y:S02]  /*20850*/  @P3 IMAD.MOV.U32 R6, RZ, RZ, R8 ;  /* 0x000000ffff063224 */ /* 0x001fe400078e0008 */
[----:B------:R-:W-:Y:S02]  /*20860*/  @P3 IMAD.MOV.U32 R7, RZ, RZ, R9 ;  /* 0x000000ffff073224 */ /* 0x000fe400078e0009 */
[-C--:B------:R-:W-:Y:S01]  /*20870*/  FMUL R121, R121, R2.reuse ;  /* 0x0000000279797220 */ /* 0x080fe20000400000 */
[----:B------:R-:W-:-:S02]  /*20880*/  FMUL R11, R122, R2 ;  /* 0x000000027a0b7220 */ /* 0x000fc40000400000 */
[----:B------:R0:W-:Y:S01]  /*20890*/  @P3 STG.E desc[UR44][R6.64+0x2e4], R119 ;  /* 0x0002e47706003986 */ /* 0x0001e2000c10192c */
[----:B------:R-:W-:Y:S02]  /*208a0*/  ISETP.GT.AND P3, PT, R0, 0xc1, P0 ;  /* 0x000000c10000780c */ /* 0x000fe40000764270 */
        /* <DEDUP_REMOVED lines=8> */
[----:B------:R-:W-:Y:S01]  /*20930*/  ISETP.GT.AND P4, PT, R0, 0xc8, P1 ;  /* 0x000000c80000780c */ /* 0x000fe20000f84270 */
[-C--:B------:R-:W-:Y:S01]  /*20940*/  FMUL R3, R124, R2.reuse ;  /* 0x000000027c037220 */ /* 0x080fe20000400000 */
[----:B------:R-:W-:Y:S01]  /*20950*/  F2FP.TF32.F32.PACK_B R123, R123 ;  /* 0x0000007bff7b723e */ /* 0x000fe200024050ff */
[----:B------:R0:W-:Y:S01]  /*20960*/  @P2 STG.E desc[UR44][R6.64+0x300], R11 ;  /* 0x0003000b06002986 */ /* 0x0001e2000c10192c */
[C---:B------:R-:W-:Y:S02]  /*20970*/  ISETP.GT.AND P2, PT, R0.reuse, 0xc8, P0 ;  /* 0x000000c80000780c */ /* 0x040fe40000744270 */
[----:B------:R-:W-:Y:S01]  /*20980*/  ISETP.GT.AND P5, PT, R0, 0xc9, P1 ;  /* 0x000000c90000780c */ /* 0x000fe20000fa4270 */
[----:B------:R-:W-:Y:S01]  /*20990*/  FMUL R125, R125, R2 ;  /* 0x000000027d7d7220 */ /* 0x000fe20000400000 */
[----:B------:R-:W-:Y:S01]  /*209a0*/  F2FP.TF32.F32.PACK_B R3, R3 ;  /* 0x00000003ff03723e */ /* 0x000fe200024050ff */
[----:B0-----:R-:W-:-:S02]  /*209b0*/  @P3 IMAD.MOV.U32 R6, RZ, RZ, R8 ;  /* 0x000000ffff063224 */ /* 0x001fc400078e0008 */
[----:B------:R-:W-:Y:S02]  /*209c0*/  @P3 IMAD.MOV.U32 R7, RZ, RZ, R9 ;  /* 0x000000ffff073224 */ /* 0x000fe400078e0009 */
[----:B------:R-:W-:-:S03]  /*209d0*/  FMUL R13, R126, R2 ;  /* 0x000000027e0d7220 */ /* 0x000fc60000400000 */
[----:B------:R0:W-:Y:S01]  /*209e0*/  @P3 STG.E desc[UR44][R6.64+0x304], R123 ;  /* 0x0003047b06003986 */ /* 0x0001e2000c10192c */
[C---:B------:R-:W-:Y:S02]  /*209f0*/  ISETP.GT.AND P3, PT, R0.reuse, 0xc9, P0 ;  /* 0x000000c90000780c */ /* 0x040fe40000764270 */
[----:B------:R-:W-:Y:S01]  /*20a00*/  F2FP.TF32.F32.PACK_B R125, R125 ;  /* 0x0000007dff7d723e */ /* 0x000fe200024050ff */
[----:B------:R-:W-:Y:S01]  /*20a10*/  @P4 STG.E desc[UR44][R4.64+0x320], R3 ;  /* 0x0003200304004986 */ /* 0x000fe2000c10192c */
[----:B------:R-:W-:Y:S01]  /*20a20*/  ISETP.GT.AND P4, PT, R0, 0xd0, P1 ;  /* 0x000000d00000780c */ /* 0x000fe20000f84270 */
[-C--:B------:R-:W-:Y:S01]  /*20a30*/  FMUL R127, R127, R2.reuse ;  /* 0x000000027f7f7220 */ /* 0x080fe20000400000 */
[----:B------:R-:W-:Y:S01]  /*20a40*/  F2FP.TF32.F32.PACK_B R13, R13 ;  /* 0x0000000dff0d723e */ /* 0x000fe200024050ff */
[----:B------:R-:W-:Y:S01]  /*20a50*/  FMUL R11, R128, R2 ;  /* 0x00000002800b7220 */ /* 0x000fe20000400000 */
[----:B0-----:R-:W-:Y:S01]  /*20a60*/  @P2 IMAD.MOV.U32 R6, RZ, RZ, R8 ;  /* 0x000000ffff062224 */ /* 0x001fe200078e0008 */
[----:B------:R-:W-:Y:S01]  /*20a70*/  @P2 MOV R7, R9 ;  /* 0x0000000900072202 */ /* 0x000fe20000000f00 */
[----:B------:R-:W-:Y:S01]  /*20a80*/  @P5 STG.E desc[UR44][R4.64+0x324], R125 ;  /* 0x0003247d04005986 */ /* 0x000fe2000c10192c */
[----:B------:R-:W-:-:S02]  /*20a90*/  ISETP.GT.AND P5, PT, R0, 0xd1, P1 ;  /* 0x000000d10000780c */ /* 0x000fc40000fa4270 */
[----:B------:R-:W-:Y:S01]  /*20aa0*/  F2FP.TF32.F32.PACK_B R127, R127 ;  /* 0x0000007fff7f723e */ /* 0x000fe200024050ff */
[----:B------:R0:W-:Y:S01]  /*20ab0*/  @P2 STG.E desc[UR44][R6.64+0x320], R13 ;  /* 0x0003200d06002986 */ /* 0x0001e2000c10192c */
[----:B------:R-:W-:Y:S02]  /*20ac0*/  F2FP.TF32.F32.PACK_B R11, R11 ;  /* 0x0000000bff0b723e */ /* 0x000fe400024050ff */
[----:B------:R-:W-:Y:S01]  /*20ad0*/  ISETP.GT.AND P2, PT, R0, 0xd0, P0 ;  /* 0x000000d00000780c */ /* 0x000fe20000744270 */
[----:B------:R-:W-:Y:S01]  /*20ae0*/  FMUL R129, R129, R2 ;  /* 0x0000000281817220 */ /* 0x000fe20000400000 */
[----:B0-----:R-:W-:Y:S02]  /*20af0*/  @P3 IMAD.MOV.U32 R6, RZ, RZ, R8 ;  /* 0x000000ffff063224 */ /* 0x001fe400078e0008 */
[----:B------:R-:W-:Y:S02]  /*20b00*/  @P3 IMAD.MOV.U32 R7, RZ, RZ, R9 ;  /* 0x000000ffff073224 */ /* 0x000fe400078e0009 */
[----:B------:R-:W-:-:S03]  /*20b10*/  F2FP.TF32.F32.PACK_B R129, R129 ;  /* 0x00000081ff81723e */ /* 0x000fc600024050ff */
[----:B------:R0:W-:Y:S01]  /*20b20*/  @P3 STG.E desc[UR44][R6.64+0x324], R127 ;  /* 0x0003247f06003986 */ /* 0x0001e2000c10192c */
[----:B------:R-:W-:-:S03]  /*20b30*/  FMUL R3, R130, R2 ;  /* 0x0000000282037220 */ /* 0x000fc60000400000 */
[----:B------:R1:W-:Y:S01]  /*20b40*/  @P4 STG.E desc[UR44][R4.64+0x340], R11 ;  /* 0x0003400b04004986 */ /* 0x0003e2000c10192c */
[C---:B------:R-:W-:Y:S02]  /*20b50*/  ISETP.GT.AND P4, PT, R0.reuse, 0xd1, P0 ;  /* 0x000000d10000780c */ /* 0x040fe40000784270 */
[C---:B------:R-:W-:Y:S01]  /*20b60*/  ISETP.GT.AND P3, PT, R0.reuse, 0xd8, P0 ;  /* 0x000000d80000780c */ /* 0x040fe20000764270 */
[----:B------:R-:W-:Y:S01]  /*20b70*/  @P5 STG.E desc[UR44][R4.64+0x344], R129 ;  /* 0x0003448104005986 */ /* 0x000fe2000c10192c */
[----:B------:R-:W-:Y:S01]  /*20b80*/  ISETP.GT.AND P5, PT, R0, 0xd8, P1 ;  /* 0x000000d80000780c */ /* 0x000fe20000fa4270 */
[-C--:B------:R-:W-:Y:S01]  /*20b90*/  FMUL R131, R131, R2.reuse ;  /* 0x0000000283837220 */ /* 0x080fe20000400000 */
[----:B------:R-:W-:Y:S01]  /*20ba0*/  F2FP.TF32.F32.PACK_B R3, R3 ;  /* 0x00000003ff03723e */ /* 0x000fe200024050ff */
[----:B0-----:R-:W-:Y:S01]  /*20bb0*/  @P2 IMAD.MOV.U32 R6, RZ, RZ, R8 ;  /* 0x000000ffff062224 */ /* 0x001fe200078e0008 */
[----:B------:R-:W-:Y:S01]  /*20bc0*/  @P2 MOV R7, R9 ;  /* 0x0000000900072202 */ /* 0x000fe20000000f00 */
[-C--:B------:R-:W-:Y:S01]  /*20bd0*/  FMUL R13, R132, R2.reuse ;  /* 0x00000002840d7220 */ /* 0x080fe20000400000 */
[----:B------:R-:W-:Y:S01]  /*20be0*/  ISETP.GT.AND P6, PT, R0, 0xd9, P1 ;  /* 0x000000d90000780c */ /* 0x000fe20000fc4270 */
[-C--:B------:R-:W-:Y:S01]  /*20bf0*/  FMUL R133, R133, R2.reuse ;  /* 0x0000000285857220 */ /* 0x080fe20000400000 */
[----:B------:R-:W-:Y:S01]  /*20c00*/  F2FP.TF32.F32.PACK_B R131, R131 ;  /* 0x00000083ff83723e */ /* 0x000fe200024050ff */
[----:B------:R0:W-:Y:S01]  /*20c10*/  @P2 STG.E desc[UR44][R6.64+0x340], R3 ;  /* 0x0003400306002986 */ /* 0x0001e2000c10192c */
[----:B-1----:R-:W-:Y:S01]  /*20c20*/  FMUL R11, R134, R2 ;  /* 0x00000002860b7220 */ /* 0x002fe20000400000 */
[----:B------:R-:W-:-:S02]  /*20c30*/  F2FP.TF32.F32.PACK_B R13, R13 ;  /* 0x0000000dff0d723e */ /* 0x000fc400024050ff */
[----:B------:R-:W-:Y:S02]  /*20c40*/  ISETP.GT.AND P2, PT, R0, 0xd9, P0 ;  /* 0x000000d90000780c */ /* 0x000fe40000744270 */
[----:B------:R-:W-:Y:S01]  /*20c50*/  F2FP.TF32.F32.PACK_B R133, R133 ;  /* 0x00000085ff85723e */ /* 0x000fe200024050ff */
[----:B0-----:R-:W-:Y:S02]  /*20c60*/  @P4 IMAD.MOV.U32 R6, RZ, RZ, R8 ;  /* 0x000000ffff064224 */ /* 0x001fe400078e0008 */
[----:B------:R-:W-:Y:S01]  /*20c70*/  @P4 IMAD.MOV.U32 R7, RZ, RZ, R9 ;  /* 0x000000ffff074224 */ /* 0x000fe200078e0009 */
[----:B------:R-:W-:-:S04]  /*20c80*/  F2FP.TF32.F32.PACK_B R11, R11 ;  /* 0x0000000bff0b723e */ /* 0x000fc800024050ff */
[----:B------:R0:W-:Y:S01]  /*20c90*/  @P4 STG.E desc[UR44][R6.64+0x344], R131 ;  /* 0x0003448306004986 */ /* 0x0001e2000c10192c */
[----:B------:R-:W-:-:S03]  /*20ca0*/  FMUL R135, R135, R2 ;  /* 0x0000000287877220 */ /* 0x000fc60000400000 */
[----:B------:R1:W-:Y:S01]  /*20cb0*/  @P5 STG.E desc[UR44][R4.64+0x360], R13 ;  /* 0x0003600d04005986 */ /* 0x0003e2000c10192c */
[----:B------:R-:W-:-:S03]  /*20cc0*/  ISETP.GT.AND P5, PT, R0, 0xe0, P0 ;  /* 0x000000e00000780c */ /* 0x000fc600007a4270 */
[----:B------:R-:W-:Y:S01]  /*20cd0*/  @P6 STG.E desc[UR44][R4.64+0x364], R133 ;  /* 0x0003648504006986 */ /* 0x000fe2000c10192c */
[----:B0-----:R-:W-:Y:S01]  /*20ce0*/  @P3 IMAD.MOV.U32 R6, RZ, RZ, R8 ;  /* 0x000000ffff063224 */ /* 0x001fe200078e0008 */
[----:B------:R-:W-:Y:S02]  /*20cf0*/  @P3 MOV R7, R9 ;  /* 0x0000000900073202 */ /* 0x000fe40000000f00 */
[----:B------:R-:W-:-:S03]  /*20d00*/  ISETP.GT.AND P4, PT, R0, 0xe1, P1 ;  /* 0x000000e10000780c */ /* 0x000fc60000f84270 */
[----:B------:R0:W-:Y:S01]  /*20d10*/  @P3 STG.E desc[UR44][R6.64+0x360], R11 ;  /* 0x0003600b06003986 */ /* 0x0001e2000c10192c */
[----:B------:R-:W-:Y:S01]  /*20d20*/  ISETP.GT.AND P3, PT, R0, 0xe0, P1 ;  /* 0x000000e00000780c */ /* 0x000fe20000f64270 */
[-C--:B------:R-:W-:Y:S01]  /*20d30*/  FMUL R3, R136, R2.reuse ;  /* 0x0000000288037220 */ /* 0x080fe20000400000 */
[----:B------:R-:W-:Y:S01]  /*20d40*/  ISETP.GT.AND P6, PT, R0, 0xe1, P0 ;  /* 0x000000e10000780c */ /* 0x000fe200007c4270 */
[-C--:B------:R-:W-:Y:S01]  /*20d50*/  FMUL R137, R137, R2.reuse ;  /* 0x0000000289897220 */ /* 0x080fe20000400000 */
[----:B------:R-:W-:Y:S01]  /*20d60*/  F2FP.TF32.F32.PACK_B R135, R135 ;  /* 0x00000087ff87723e */ /* 0x000fe200024050ff */
[-C--:B-1----:R-:W-:Y:S01]  /*20d70*/  FMUL R13, R138, R2.reuse ;  /* 0x000000028a0d7220 */ /* 0x082fe20000400000 */
[----:B------:R-:W-:Y:S01]  /*20d80*/  F2FP.TF32.F32.PACK_B R3, R3 ;  /* 0x00000003ff03723e */ /* 0x000fe200024050ff */
[----:B0-----:R-:W-:Y:S02]  /*20d90*/  @P2 IMAD.MOV.U32 R6, RZ, RZ, R8 ;  /* 0x000000ffff062224 */ /* 0x001fe400078e0008 */
[----:B------:R-:W-:Y:S01]  /*20da0*/  @P2 IMAD.MOV.U32 R7, RZ, RZ, R9 ;  /* 0x000000ffff072224 */ /* 0x000fe200078e0009 */
[----:B------:R-:W-:Y:S01]  /*20db0*/  F2FP.TF32.F32.PACK_B R137, R137 ;  /* 0x00000089ff89723e */ /* 0x000fe200024050ff */
[----:B------:R-:W-:Y:S01]  /*20dc0*/  FMUL R139, R139, R2 ;  /* 0x000000028b8b7220 */ /* 0x000fe20000400000 */
[----:B------:R-:W-:-:S02]  /*20dd0*/  F2FP.TF32.F32.PACK_B R13, R13 ;  /* 0x0000000dff0d723e */ /* 0x000fc400024050ff */
[----:B------:R0:W-:Y:S02]  /*20de0*/  @P2 STG.E desc[UR44][R6.64+0x364], R135 ;  /* 0x0003648706002986 */ /* 0x0001e4000c10192c */
[----:B------:R-:W-:Y:S02]  /*20df0*/  F2FP.TF32.F32.PACK_B R139, R139 ;  /* 0x0000008bff8b723e */ /* 0x000fe400024050ff */
[----:B------:R-:W-:Y:S04]  /*20e00*/  @P3 STG.E desc[UR44][R4.64+0x380], R3 ;  /* 0x0003800304003986 */ /* 0x000fe8000c10192c */
[----:B------:R-:W-:Y:S01]  /*20e10*/  @P4 STG.E desc[UR44][R4.64+0x384], R137 ;  /* 0x0003848904004986 */ /* 0x000fe2000c10192c */
[----:B0-----:R-:W-:Y:S01]  /*20e20*/  @P5 IMAD.MOV.U32 R6, RZ, RZ, R8 ;  /* 0x000000ffff065224 */ /* 0x001fe200078e0008 */
[----:B------:R-:W-:-:S05]  /*20e30*/  @P5 MOV R7, R9 ;  /* 0x0000000900075202 */ /* 0x000fca0000000f00 */
[----:B------:R0:W-:Y:S01]  /*20e40*/  @P5 STG.E desc[UR44][R6.64+0x380], R13 ;  /* 0x0003800d06005986 */ /* 0x0001e2000c10192c */
[C---:B------:R-:W-:Y:S02]  /*20e50*/  ISETP.GT.AND P5, PT, R0.reuse, 0xe8, P0 ;  /* 0x000000e80000780c */ /* 0x040fe400007a4270 */
[C---:B------:R-:W-:Y:S01]  /*20e60*/  ISETP.GT.AND P2, PT, R0.reuse, 0xe8, P1 ;  /* 0x000000e80000780c */ /* 0x040fe20000f44270 */
[----:B0-----:R-:W-:Y:S02]  /*20e70*/  @P6 IMAD.MOV.U32 R6, RZ, RZ, R8 ;  /* 0x000000ffff066224 */ /* 0x001fe400078e0008 */
[----:B------:R-:W-:Y:S01]  /*20e80*/  @P6 IMAD.MOV.U32 R7, RZ, RZ, R9 ;  /* 0x000000ffff076224 */ /* 0x000fe200078e0009 */
[----:B------:R-:W-:-:S04]  /*20e90*/  ISETP.GT.AND P3, PT, R0, 0xe9, P0 ;  /* 0x000000e90000780c */ /* 0x000fc80000764270 */
[----:B------:R0:W-:Y:S01]  /*20ea0*/  @P6 STG.E desc[UR44][R6.64+0x384], R139 ;  /* 0x0003848b06006986 */ /* 0x0001e2000c10192c */
[----:B------:R-:W-:Y:S01]  /*20eb0*/  ISETP.GT.AND P6, PT, R0, 0xe9, P1 ;  /* 0x000000e90000780c */ /* 0x000fe20000fc4270 */
[-C--:B------:R-:W-:Y:S01]  /*20ec0*/  FMUL R11, R140, R2.reuse ;  /* 0x000000028c0b7220 */ /* 0x080fe20000400000 */
[-C--:B------:R-:W-:Y:S01]  /*20ed0*/  FMUL R141, R141, R2.reuse ;  /* 0x000000028d8d7220 */ /* 0x080fe20000400000 */
[-C--:B------:R-:W-:Y:S01]  /*20ee0*/  FMUL R15, R142, R2.reuse ;  /* 0x000000028e0f7220 */ /* 0x080fe20000400000 */
[----:B------:R-:W-:Y:S02]  /*20ef0*/  ISETP.GT.AND P4, PT, R0, 0xf0, P1 ;  /* 0x000000f00000780c */ /* 0x000fe40000f84270 */
[----:B------:R-:W-:Y:S02]  /*20f00*/  F2FP.TF32.F32.PACK_B R11, R11 ;  /* 0x0000000bff0b723e */ /* 0x000fe400024050ff */
[----:B------:R-:W-:Y:S01]  /*20f10*/  F2FP.TF32.F32.PACK_B R141, R141 ;  /* 0x0000008dff8d723e */ /* 0x000fe200024050ff */
[-C--:B------:R-:W-:Y:S01]  /*20f20*/  FMUL R143, R143, R2.reuse ;  /* 0x000000028f8f7220 */ /* 0x080fe20000400000 */
[----:B------:R-:W-:Y:S01]  /*20f30*/  F2FP.TF32.F32.PACK_B R15, R15 ;  /* 0x0000000fff0f723e */ /* 0x000fe200024050ff */
[----:B0-----:R-:W-:Y:S01]  /*20f40*/  @P5 IMAD.MOV.U32 R6, RZ, RZ, R8 ;  /* 0x000000ffff065224 */ /* 0x001fe200078e0008 */
[----:B------:R-:W-:Y:S01]  /*20f50*/  @P5 MOV R7, R9 ;  /* 0x0000000900075202 */ /* 0x000fe20000000f00 */
[----:B------:R-:W-:Y:S01]  /*20f60*/  FMUL R3, R144, R2 ;  /* 0x0000000290037220 */ /* 0x000fe20000400000 */
[----:B------:R-:W-:Y:S01]  /*20f70*/  @P2 STG.E desc[UR44][R4.64+0x3a0], R11 ;  /* 0x0003a00b04002986 */ /* 0x000fe2000c10192c */
[----:B------:R-:W-:-:S03]  /*20f80*/  F2FP.TF32.F32.PACK_B R143, R143 ;  /* 0x0000008fff8f723e */ /* 0x000fc600024050ff */
[----:B------:R-:W-:Y:S01]  /*20f90*/  @P6 STG.E desc[UR44][R4.64+0x3a4], R141 ;  /* 0x0003a48d04006986 */ /* 0x000fe2000c10192c */
[----:B------:R-:W-:-:S03]  /*20fa0*/  F2FP.TF32.F32.PACK_B R3, R3 ;  /* 0x00000003ff03723e */ /* 0x000fc600024050ff */
[----:B------:R0:W-:Y:S01]  /*20fb0*/  @P5 STG.E desc[UR44][R6.64+0x3a0], R15 ;  /* 0x0003a00f06005986 */ /* 0x0001e2000c10192c */
[C---:B------:R-:W-:Y:S02]  /*20fc0*/  ISETP.GT.AND P5, PT, R0.reuse, 0xf0, P0 ;  /* 0x000000f00000780c */ /* 0x040fe400007a4270 */
[----:B------:R-:W-:Y:S01]  /*20fd0*/  ISETP.GT.AND P2, PT, R0, 0xf1, P1 ;  /* 0x000000f10000780c */ /* 0x000fe20000f44270 */
[-C--:B------:R-:W-:Y:S01]  /*20fe0*/  FMUL R145, R145, R2.reuse ;  /* 0x0000000291917220 */ /* 0x080fe20000400000 */
[----:B0-----:R-:W-:Y:S02]  /*20ff0*/  @P3 IMAD.MOV.U32 R6, RZ, RZ, R8 ;  /* 0x000000ffff063224 */ /* 0x001fe400078e0008 */
[----:B------:R-:W-:Y:S02]  /*21000*/  @P3 IMAD.MOV.U32 R7, RZ, RZ, R9 ;  /* 0x000000ffff073224 */ /* 0x000fe400078e0009 */
[----:B------:R-:W-:-:S03]  /*21010*/  FMUL R13, R146, R2 ;  /* 0x00000002920d7220 */ /* 0x000fc60000400000 */
[----:B------:R0:W-:Y:S04]  /*21020*/  @P3 STG.E desc[UR44][R6.64+0x3a4], R143 ;  /* 0x0003a48f06003986 */ /* 0x0001e8000c10192c */
[----:B------:R-:W-:Y:S01]  /*21030*/  @P4 STG.E desc[UR44][R4.64+0x3c0], R3 ;  /* 0x0003c00304004986 */ /* 0x000fe2000c10192c */
[C---:B------:R-:W-:Y:S02]  /*21040*/  ISETP.GT.AND P4, PT, R0.reuse, 0xf1, P0 ;  /* 0x000000f10000780c */ /* 0x040fe40000784270 */
[C---:B------:R-:W-:Y:S02]  /*21050*/  ISETP.GT.AND P3, PT, R0.reuse, 0xf8, P1 ;  /* 0x000000f80000780c */ /* 0x040fe40000f64270 */
[----:B------:R-:W-:Y:S02]  /*21060*/  F2FP.TF32.F32.PACK_B R145, R145 ;  /* 0x00000091ff91723e */ /* 0x000fe400024050ff */
[C---:B------:R-:W-:Y:S01]  /*21070*/  ISETP.GT.AND P1, PT, R0.reuse, 0xf9, P1 ;  /* 0x000000f90000780c */ /* 0x040fe20000f24270 */
[----:B0-----:R-:W-:Y:S01]  /*21080*/  @P5 IMAD.MOV.U32 R6, RZ, RZ, R8 ;  /* 0x000000ffff065224 */ /* 0x001fe200078e0008 */
[----:B------:R-:W-:Y:S01]  /*21090*/  ISETP.GT.AND P6, PT, R0, 0xf8, P0 ;  /* 0x000000f80000780c */ /* 0x000fe200007c4270 */
[----:B------:R-:W-:Y:S01]  /*210a0*/  FMUL R147, R147, R2 ;  /* 0x0000000293937220 */ /* 0x000fe20000400000 */
[----:B------:R-:W-:-:S02]  /*210b0*/  F2FP.TF32.F32.PACK_B R13, R13 ;  /* 0x0000000dff0d723e */ /* 0x000fc400024050ff */
[----:B------:R-:W-:Y:S01]  /*210c0*/  @P5 MOV R7, R9 ;  /* 0x0000000900075202 */ /* 0x000fe20000000f00 */
[-C--:B------:R-:W-:Y:S01]  /*210d0*/  FMUL R19, R148, R2.reuse ;  /* 0x0000000294137220 */ /* 0x080fe20000400000 */
[-C--:B------:R-:W-:Y:S01]  /*210e0*/  FMUL R149, R149, R2.reuse ;  /* 0x0000000295957220 */ /* 0x080fe20000400000 */
[----:B------:R-:W-:Y:S01]  /*210f0*/  @P2 STG.E desc[UR44][R4.64+0x3c4], R145 ;  /* 0x0003c49104002986 */ /* 0x000fe2000c10192c */
[----:B------:R-:W-:Y:S02]  /*21100*/  ISETP.GT.AND P0, PT, R0, 0xf9, P0 ;  /* 0x000000f90000780c */ /* 0x000fe40000704270 */
[----:B------:R-:W-:Y:S01]  /*21110*/  F2FP.TF32.F32.PACK_B R147, R147 ;  /* 0x00000093ff93723e */ /* 0x000fe200024050ff */
[----:B------:R0:W-:Y:S01]  /*21120*/  @P5 STG.E desc[UR44][R6.64+0x3c0], R13 ;  /* 0x0003c00d06005986 */ /* 0x0001e2000c10192c */
[----:B------:R-:W-:Y:S01]  /*21130*/  F2FP.TF32.F32.PACK_B R19, R19 ;  /* 0x00000013ff13723e */ /* 0x000fe200024050ff */
[-C--:B------:R-:W-:Y:S01]  /*21140*/  FMUL R21, R150, R2.reuse ;  /* 0x0000000296157220 */ /* 0x080fe20000400000 */
[----:B------:R-:W-:Y:S01]  /*21150*/  F2FP.TF32.F32.PACK_B R149, R149 ;  /* 0x00000095ff95723e */ /* 0x000fe200024050ff */
[----:B------:R-:W-:Y:S01]  /*21160*/  FMUL R151, R151, R2 ;  /* 0x0000000297977220 */ /* 0x000fe20000400000 */
[----:B0-----:R-:W-:-:S02]  /*21170*/  @P4 IMAD.MOV.U32 R6, RZ, RZ, R8 ;  /* 0x000000ffff064224 */ /* 0x001fc400078e0008 */
[----:B------:R-:W-:Y:S01]  /*21180*/  @P4 IMAD.MOV.U32 R7, RZ, RZ, R9 ;  /* 0x000000ffff074224 */ /* 0x000fe200078e0009 */
[----:B------:R-:W-:-:S04]  /*21190*/  F2FP.TF32.F32.PACK_B R21, R21 ;  /* 0x00000015ff15723e */ /* 0x000fc800024050ff */
[----:B------:R-:W-:Y:S01]  /*211a0*/  @P4 STG.E desc[UR44][R6.64+0x3c4], R147 ;  /* 0x0003c49306004986 */ /* 0x000fe2000c10192c */
[----:B------:R-:W-:-:S03]  /*211b0*/  F2FP.TF32.F32.PACK_B R151, R151 ;  /* 0x00000097ff97723e */ /* 0x000fc600024050ff */
[----:B------:R-:W-:Y:S04]  /*211c0*/  @P3 STG.E desc[UR44][R4.64+0x3e0], R19 ;  /* 0x0003e01304003986 */ /* 0x000fe8000c10192c */
[----:B------:R0:W-:Y:S02]  /*211d0*/  @P1 STG.E desc[UR44][R4.64+0x3e4], R149 ;  /* 0x0003e49504001986 */ /* 0x0001e4000c10192c */
[----:B0-----:R-:W-:Y:S01]  /*211e0*/  @P6 IMAD.MOV.U32 R4, RZ, RZ, R8 ;  /* 0x000000ffff046224 */ /* 0x001fe200078e0008 */
[----:B------:R-:W-:-:S05]  /*211f0*/  @P6 MOV R5, R9 ;  /* 0x0000000900056202 */ /* 0x000fca0000000f00 */
[----:B------:R0:W-:Y:S04]  /*21200*/  @P6 STG.E desc[UR44][R4.64+0x3e0], R21 ;  /* 0x0003e01504006986 */ /* 0x0001e8000c10192c */
[----:B------:R0:W-:Y:S02]  /*21210*/  @P0 STG.E desc[UR44][R8.64+0x3e4], R151 ;  /* 0x0003e49708000986 */ /* 0x0001e4000c10192c */
.L_x_542:
[----:B------:R-:W-:Y:S05]  /*21220*/  BSYNC B0 ;  /* 0x0000000000007941 */ /* 0x000fea0003800000 */
.L_x_34:
[----:B0---4-:R-:W4:Y:S04]  /*21230*/  LDL.LU R5, [R1+0x200] ;  /* 0x0002000001057983 */ /* 0x011f280000300800 */
[----:B------:R-:W4:Y:S01]  /*21240*/  LDL.LU R4, [R1+0x204] ;  /* 0x0002040001047983 */ /* 0x000f220000300800 */
[----:B------:R-:W-:Y:S01]  /*21250*/  ULDC UR4, c[0x0][0xc] ;  /* 0x0000030000047ab9 */ /* 0x000fe20000000800 */
[----:B------:R-:W-:Y:S01]  /*21260*/  ULDC UR5, c[0x0][0x10] ;  /* 0x0000040000057ab9 */ /* 0x000fe20000000800 */
[----:B------:R-:W4:Y:S01]  /*21270*/  LDC R3, c[0x0][0x14] ;  /* 0x00000500ff037b82 */ /* 0x000f220000000800 */
[----:B------:R-:W-:Y:S01]  /*21280*/  UIMAD.WIDE.U32 UR4, UR4, UR5, URZ ;  /* 0x00000005040472a5 */ /* 0x000fe2000f8e003f */
[----:B------:R-:W-:Y:S01]  /*21290*/  PRMT R0, RZ, 0x7610, R0 ;  /* 0x00007610ff007816 */ /* 0x000fe20000000000 */
[----:B------:R-:W-:Y:S01]  /*212a0*/  UMOV UR41, 0xffffffff ;  /* 0xffffffff00297882 */ /* 0x000fe20000000000 */
[----:B------:R-:W-:-:S03]  /*212b0*/  UMOV UR42, 0xffffffff ;  /* 0xffffffff002a7882 */ /* 0x000fc60000000000 */
[----:B----4-:R-:W-:-:S04]  /*212c0*/  IMAD.WIDE.U32 R4, R3, UR4, R4 ;  /* 0x0000000403047c25 */ /* 0x010fc8000f8e0004 */
[----:B------:R-:W-:Y:S01]  /*212d0*/  IMAD R3, R3, UR5, RZ ;  /* 0x0000000503037c24 */ /* 0x000fe2000f8e02ff */
[----:B------:R-:W-:Y:S01]  /*212e0*/  ULDC.64 UR4, c[0x0][0x650] ;  /* 0x0001940000047ab9 */ /* 0x000fe20000000a00 */
[----:B------:R-:W-:Y:S01]  /*212f0*/  IMAD.MOV.U32 R7, RZ, RZ, R4 ;  /* 0x000000ffff077224 */ /* 0x000fe200078e0004 */
[----:B------:R-:W-:Y:S01]  /*21300*/  ISETP.GE.U32.AND P0, PT, R4, UR4, PT ;  /* 0x0000000404007c0c */ /* 0x000fe2000bf06070 */
[----:B------:R-:W-:-:S05]  /*21310*/  IMAD.IADD R6, R5, 0x1, R3 ;  /* 0x0000000105067824 */ /* 0x000fca00078e0203 */
[----:B------:R0:W-:Y:S01]  /*21320*/  STL [R1+0x200], R6 ;  /* 0x0002000601007387 */ /* 0x0001e20000100800 */
[----:B------:R-:W-:-:S03]  /*21330*/  ISETP.GE.U32.AND.EX P0, PT, R6, UR5, PT, P0 ;  /* 0x0000000506007c0c */ /* 0x000fc6000bf06100 */
[----:B------:R0:W-:Y:S10]  /*21340*/  STL [R1+0x204], R7 ;  /* 0x0002040701007387 */ /* 0x0001f40000100800 */
[----:B0-----:R-:W-:Y:S05]  /*21350*/  @P0 BRA `(.L_x_543) ;  /* 0x0000000400880947 */ /* 0x001fea0003800000 */
[----:B------:R-:W0:Y:S01]  /*21360*/  S2UR UR6, SR_CTAID.X ;  /* 0x00000000000679c3 */ /* 0x000e220000002500 */
[----:B------:R-:W-:Y:S01]  /*21370*/  ULDC.64 UR12, c[0x0][0x628] ;  /* 0x00018a00000c7ab9 */ /* 0x000fe20000000a00 */
[----:B------:R-:W-:Y:S01]  /*21380*/  ULDC UR4, c[0x0][0x150] ;  /* 0x0000540000047ab9 */ /* 0x000fe20000000800 */
[----:B------:R-:W-:Y:S01]  /*21390*/  ISETP.NE.U32.AND P0, PT, RZ, UR12, PT ;  /* 0x0000000cff007c0c */ /* 0x000fe2000bf05070 */
[----:B------:R-:W-:Y:S01]  /*213a0*/  ULDC UR15, c[0x0][0x630] ;  /* 0x00018c00000f7ab9 */ /* 0x000fe20000000800 */
[C---:B------:R-:W-:Y:S01]  /*213b0*/  R2UR UR16, R7.reuse ;  /* 0x00000000071072ca */ /* 0x040fe200000e0000 */
[----:B------:R-:W-:Y:S01]  /*213c0*/  ULDC UR19, c[0x0][0x154] ;  /* 0x0000550000137ab9 */ /* 0x000fe20000000800 */
[----:B------:R-:W-:Y:S01]  /*213d0*/  ISETP.NE.AND.EX P0, PT, RZ, UR13, PT, P0 ;  /* 0x0000000dff007c0c */ /* 0x000fe2000bf05300 */
[----:B------:R-:W4:Y:S01]  /*213e0*/  S2UR UR18, SR_CTAID.Y ;  /* 0x00000000001279c3 */ /* 0x000f220000002600 */
[----:B------:R-:W-:Y:S02]  /*213f0*/  R2UR UR17, R6 ;  /* 0x00000000061172ca */ /* 0x000fe400000e0000 */
[----:B------:R-:W-:-:S02]  /*21400*/  R2UR UR10, R7 ;  /* 0x00000000070a72ca */ /* 0x000fc400000e0000 */
[----:B------:R-:W-:Y:S02]  /*21410*/  R2UR UR11, R6 ;  /* 0x00000000060b72ca */ /* 0x000fe400000e0000 */
[----:B0-----:R-:W-:-:S05]  /*21420*/  I2FP.F32.U32 R0, UR6 ;  /* 0x0000000600007c45 */ /* 0x001fca0008201000 */
[----:B------:R-:W-:-:S04]  /*21430*/  FMUL R0, R0, UR4 ;  /* 0x0000000400007c20 */ /* 0x000fc80008400000 */
[----:B------:R0:W0:Y:S01]  /*21440*/  F2I.U32.TRUNC.NTZ R3, R0 ;  /* 0x0000000000037305 */ /* 0x000022000020f000 */
[----:B----4-:R-:W-:Y:S05]  /*21450*/  @!P0 BRA `(.L_x_544) ;  /* 0x0000000000308947 */ /* 0x010fea0003800000 */
        /* <DEDUP_REMOVED lines=12> */
.L_x_544:
[----:B------:R-:W-:Y:S01]  /*21520*/  USHF.R.U64 UR42, UR10, UR15, UR11 ;  /* 0x0000000f0a2a7299 */ /* 0x000fe2000800120b */
[----:B0-----:R-:W-:Y:S01]  /*21530*/  I2FP.F32.U32 R0, UR18 ;  /* 0x0000001200007c45 */ /* 0x001fe20008201000 */
[----:B------:R-:W-:Y:S02]  /*21540*/  USHF.R.U32.HI UR4, URZ, UR15, UR11 ;  /* 0x0000000f3f047299 */ /* 0x000fe4000801160b */
[----:B------:R-:W-:Y:S02]  /*21550*/  UIADD3 UR10, UP0, URZ, -UR42, URZ ;  /* 0x8000002a3f0a7290 */ /* 0x000fe4000ff1e03f */
[----:B------:R-:W-:Y:S01]  /*21560*/  FMUL R0, R0, UR19 ;  /* 0x0000001300007c20 */ /* 0x000fe20008400000 */
[----:B------:R-:W-:Y:S01]  /*21570*/  ULDC.64 UR12, c[0x0][0x620] ;  /* 0x00018800000c7ab9 */ /* 0x000fe20000000a00 */
[----:B------:R-:W-:Y:S01]  /*21580*/  UIADD3.X UR4, URZ, ~UR4, URZ, UP0, !UPT ;  /* 0x800000043f047290 */ /* 0x000fe200087fe43f */
[----:B------:R-:W-:Y:S01]  /*21590*/  UMOV UR8, UR16 ;  /* 0x0000001000087c82 */ /* 0x000fe20008000000 */
[----:B------:R-:W-:-:S02]  /*215a0*/  UMOV UR9, UR17 ;  /* 0x0000001100097c82 */ /* 0x000fc40008000000 */
[----:B------:R-:W-:Y:S01]  /*215b0*/  UIMAD UR4, UR4, UR12, URZ ;  /* 0x0000000c040472a4 */ /* 0x000fe2000f8e023f */
[----:B------:R-:W0:Y:S01]  /*215c0*/  F2I.U32.TRUNC.NTZ R0, R0 ;  /* 0x0000000000007305 */ /* 0x000e22000020f000 */
[----:B------:R-:W-:Y:S01]  /*215d0*/  UIMAD.WIDE.U32 UR8, UR10, UR12, UR8 ;  /* 0x0000000c0a0872a5 */ /* 0x000fe2000f8e0008 */
[----:B------:R-:W-:Y:S01]  /*215e0*/  R2UR UR12, R3 ;  /* 0x00000000030c72ca */ /* 0x000fe200000e0000 */
[----:B------:R-:W-:Y:S01]  /*215f0*/  UIMAD UR10, UR10, UR13, UR4 ;  /* 0x0000000d0a0a72a4 */ /* 0x000fe2000f8e0204 */
[----:B------:R-:W-:Y:S01]  /*21600*/  ULDC UR11, c[0x0][0x618] ;  /* 0x00018600000b7ab9 */ /* 0x000fe20000000800 */
[----:B------:R-:W-:Y:S02]  /*21610*/  ULDC UR21, c[0x0][0x658] ;  /* 0x0001960000157ab9 */ /* 0x000fe40000000800 */
[----:B------:R-:W-:Y:S01]  /*21620*/  UIADD3 UR9, UR9, UR10, URZ ;  /* 0x0000000a09097290 */ /* 0x000fe2000fffe03f */
[----:B------:R-:W-:Y:S01]  /*21630*/  UMOV UR15, 0xffffffff ;  /* 0xffffffff000f7882 */ /* 0x000fe20000000000 */
[----:B------:R-:W-:Y:S01]  /*21640*/  ULDC.64 UR4, c[0x0][0x640] ;  /* 0x0001900000047ab9 */ /* 0x000fe20000000a00 */
[----:B------:R-:W-:Y:S01]  /*21650*/  USHF.L.U32 UR15, UR15, UR21, URZ ;  /* 0x000000150f0f7299 */ /* 0x000fe2000800063f */
[----:B------:R-:W-:Y:S01]  /*21660*/  ISETP.NE.U32.AND P0, PT, RZ, UR4, PT ;  /* 0x00000004ff007c0c */ /* 0x000fe2000bf05070 */
[----:B------:R-:W-:-:S02]  /*21670*/  USHF.R.U64 UR16, UR8, UR11, UR9 ;  /* 0x0000000b08107299 */ /* 0x000fc40008001209 */
[----:B------:R-:W-:Y:S01]  /*21680*/  USHF.R.U32.HI UR8, URZ, UR11, UR9 ;  /* 0x0000000b3f087299 */ /* 0x000fe20008011609 */
[----:B0-----:R-:W-:Y:S01]  /*21690*/  R2UR UR14, R0 ;  /* 0x00000000000e72ca */ /* 0x001fe200000e0000 */
[----:B------:R-:W-:Y:S01]  /*216a0*/  ULDC UR17, c[0x0][0x608] ;  /* 0x0001820000117ab9 */ /* 0x000fe20000000800 */
[----:B------:R-:W-:Y:S01]  /*216b0*/  ULOP3.LUT UR40, URZ, UR15, URZ, 0x33, !UPT ;  /* 0x0000000f3f287292 */ /* 0x000fe2000f8e333f */
[----:B------:R-:W-:Y:S01]  /*216c0*/  ISETP.NE.AND.EX P0, PT, RZ, UR5, PT, P0 ;  /* 0x00000005ff007c0c */ /* 0x000fe2000bf05300 */
[----:B------:R-:W-:Y:S02]  /*216d0*/  USHF.R.U64 UR15, UR16, UR17, UR8 ;  /* 0x00000011100f7299 */ /* 0x000fe40008001208 */
[----:B------:R-:W-:Y:S02]  /*216e0*/  USHF.R.U32.HI UR8, URZ, UR17, UR8 ;  /* 0x000000113f087299 */ /* 0x000fe40008011608 */
[----:B------:R-:W-:Y:S02]  /*216f0*/  UIADD3 UR12, -UR12, URZ, URZ ;  /* 0x0000003f0c0c7290 */ /* 0x000fe4000fffe13f */
[----:B------:R-:W-:Y:S01]  /*21700*/  USHF.R.U64 UR17, UR15, UR21, UR8 ;  /* 0x000000150f117299 */ /* 0x000fe20008001208 */
[----:B------:R-:W-:Y:S01]  /*21710*/  UMOV UR19, 0x1 ;  /* 0x0000000100137882 */ /* 0x000fe20000000000 */
[----:B------:R-:W-:Y:S01]  /*21720*/  ULDC UR13, c[0x0][0x144] ;  /* 0x00005100000d7ab9 */ /* 0x000fe20000000800 */
[----:B------:R-:W-:Y:S01]  /*21730*/  ULDC UR7, c[0x0][0x600] ;  /* 0x0001800000077ab9 */ /* 0x000fe20000000800 */
[----:B------:R-:W-:-:S02]  /*21740*/  USHF.L.U32 UR24, UR19, UR21, URZ ;  /* 0x0000001513187299 */ /* 0x000fc4000800063f */
[----:B------:R-:W-:Y:S02]  /*21750*/  USHF.R.U32.HI UR8, URZ, UR21, UR8 ;  /* 0x000000153f087299 */ /* 0x000fe40008011608 */
[----:B------:R-:W-:Y:S02]  /*21760*/  UIMAD UR21, UR13, UR12, UR6 ;  /* 0x0000000c0d1572a4 */ /* 0x000fe4000f8e0206 */
[----:B------:R-:W-:Y:S02]  /*21770*/  UIADD3 UR20, UR7, -0x1, URZ ;  /* 0xffffffff07147890 */ /* 0x000fe4000fffe03f */
[----:B------:R-:W-:Y:S01]  /*21780*/  UIADD3 UR19, -UR14, URZ, URZ ;  /* 0x0000003f0e137290 */ /* 0x000fe2000fffe13f */
[----:B------:R-:W-:Y:S01]  /*21790*/  ULDC UR25, c[0x0][0x148] ;  /* 0x0000520000197ab9 */ /* 0x000fe20000000800 */
[----:B------:R-:W-:Y:S01]  /*217a0*/  ULDC UR22, c[0x0][0x648] ;  /* 0x0001920000167ab9 */ /* 0x000fe20000000800 */
[----:B------:R-:W-:Y:S01]  /*217b0*/  ULDC UR23, c[0x0][0x638] ;  /* 0x00018e0000177ab9 */ /* 0x000fe20000000800 */
        /* <DEDUP_REMOVED lines=14> */
.L_x_545:
[----:B------:R-:W-:Y:S01]  /*218a0*/  UISETP.NE.AND UP0, UPT, UR39, URZ, UPT ;  /* 0x0000003f2700728c */ /* 0x000fe2000bf05270 */
[----:B------:R-:W-:Y:S01]  /*218b0*/  IMAD.MOV.U32 R0, RZ, RZ, 0x1 ;  /* 0x00000001ff007424 */ /* 0x000fe200078e00ff */
[----:B------:R-:W-:Y:S02]  /*218c0*/  USHF.R.U64 UR4, UR6, UR22, UR8 ;  /* 0x0000001606047299 */ /* 0x000fe40008001208 */
[----:B------:R-:W-:Y:S02]  /*218d0*/  ULOP3.LUT UR40, UR15, UR40, URZ, 0xc0, !UPT ;  /* 0x000000280f287292 */ /* 0x000fe4000f8ec03f */
[----:B------:R-:W-:Y:S02]  /*218e0*/  UIADD3 UR5, -UR4, URZ, URZ ;  /* 0x0000003f04057290 */ /* 0x000fe4000fffe13f */
[----:B------:R-:W-:Y:S02]  /*218f0*/  UIMAD UR40, UR24, UR4, UR40 ;  /* 0x00000004182872a4 */ /* 0x000fe4000f8e0228 */
[----:B------:R-:W-:-:S02]  /*21900*/  ULOP3.LUT UR16, UR16, UR20, URZ, 0xc0, !UPT ;  /* 0x0000001410107292 */ /* 0x000fc4000f8ec03f */
[----:B------:R-:W-:Y:S02]  /*21910*/  @UP0 UIMAD UR21, UR25, UR19, UR18 ;  /* 0x00000013191502a4 */ /* 0x000fe4000f8e0212 */
[----:B------:R-:W-:-:S03]  /*21920*/  UIMAD UR4, UR5, UR23, UR17 ;  /* 0x00000017050472a4 */ /* 0x000fc6000f8e0211 */
[----:B------:R-:W-:Y:S01]  /*21930*/  ULDC UR5, c[0x0][0x610] ;  /* 0x0001840000057ab9 */ /* 0x000fe20000000800 */
[----:B------:R-:W-:Y:S02]  /*21940*/  UIMAD UR4, UR4, UR7, UR16 ;  /* 0x00000007040472a4 */ /* 0x000fe4000f8e0210 */
[----:B------:R-:W-:-:S04]  /*21950*/  UIMAD UR40, UR40, UR5, UR21 ;  /* 0x00000005282872a4 */ /* 0x000fc8000f8e0215 */
[----:B------:R-:W-:Y:S02]  /*21960*/  USEL UR41, UR4, UR40, !UP0 ;  /* 0x0000002804297287 */ /* 0x000fe4000c000000 */
[----:B------:R-:W-:-:S12]  /*21970*/  USEL UR40, UR40, UR4, !UP0 ;  /* 0x0000000428287287 */ /* 0x000fd8000c000000 */
.L_x_543:
[----:B------:R-:W-:-:S13]  /*21980*/  LOP3.LUT P0, RZ, R0, 0xff, RZ, 0xc0, !PT ;  /* 0x000000ff00ff7812 */ /* 0x000fda000780c0ff */
[----:B------:R-:W-:Y:S05]  /*21990*/  @P0 BRA `(.L_x_546) ;  /* 0xfffffdf8007c0947 */ /* 0x000fea000383ffff */
[----:B------:R-:W-:Y:S05]  /*219a0*/  EXIT ;  /* 0x000000000000794d */ /* 0x000fea0003800000 */
.L_x_7:
[----:B------:R-:W2:Y:S01]  /*219b0*/  LDL R5, [R1+0x204] ;  /* 0x0002040001057983 */ /* 0x000ea20000100800 */
[----:B------:R-:W-:-:S03]  /*219c0*/  ULDC.64 UR4, c[0x0][0x650] ;  /* 0x0001940000047ab9 */ /* 0x000fc60000000a00 */
[----:B------:R-:W3:Y:S01]  /*219d0*/  LDL R4, [R1+0x200] ;  /* 0x0002000001047983 */ /* 0x000ee20000100800 */
[----:B------:R-:W-:Y:S01]  /*219e0*/  PRMT R0, RZ, 0x7610, R0 ;  /* 0x00007610ff007816 */ /* 0x000fe20000000000 */
[----:B------:R-:W-:Y:S01]  /*219f0*/  IMAD.MOV.U32 R3, RZ, RZ, -0x1 ;  /* 0xffffffffff037424 */ /* 0x000fe200078e00ff */
[----:B------:R-:W-:Y:S01]  /*21a00*/  MOV R2, 0xffffffff ;  /* 0xffffffff00027802 */ /* 0x000fe20000000f00 */
[----:B------:R-:W-:Y:S01]  /*21a10*/  IMAD.MOV.U32 R11, RZ, RZ, -0x1 ;  /* 0xffffffffff0b7424 */ /* 0x000fe200078e00ff */
[----:B--2---:R-:W-:-:S04]  /*21a20*/  ISETP.GE.U32.AND P0, PT, R5, UR4, PT ;  /* 0x0000000405007c0c */ /* 0x004fc8000bf06070 */
[----:B---3--:R-:W-:-:S13]  /*21a30*/  ISETP.GE.U32.AND.EX P0, PT, R4, UR5, PT, P0 ;  /* 0x0000000504007c0c */ /* 0x008fda000bf06100 */
        /* <DEDUP_REMOVED lines=21> */
.L_x_548:
[----:B------:R-:W-:Y:S01]  /*21b90*/  USHF.R.U64 UR4, UR14, UR19, UR15 ;  /* 0x000000130e047299 */ /* 0x000fe2000800120f */
[----:B------:R-:W-:Y:S01]  /*21ba0*/  R2UR UR7, R4 ;  /* 0x00000000040772ca */ /* 0x000fe200000e0000 */
[----:B------:R-:W-:Y:S02]  /*21bb0*/  USHF.R.U32.HI UR5, URZ, UR19, UR15 ;  /* 0x000000133f057299 */ /* 0x000fe4000801160f */
[----:B------:R-:W-:Y:S01]  /*21bc0*/  UIADD3 UR13, UP0, URZ, -UR4, URZ ;  /* 0x800000043f0d7290 */ /* 0x000fe2000ff1e03f */
[----:B------:R-:W-:Y:S01]  /*21bd0*/  ULDC.64 UR14, c[0x0][0x620] ;  /* 0x00018800000e7ab9 */ /* 0x000fe20000000a00 */
[----:B------:R-:W-:Y:S02]  /*21be0*/  UMOV UR6, UR20 ;  /* 0x0000001400067c82 */ /* 0x000fe40008000000 */
[----:B------:R-:W-:Y:S02]  /*21bf0*/  UIADD3.X UR5, URZ, ~UR5, URZ, UP0, !UPT ;  /* 0x800000053f057290 */ /* 0x000fe400087fe43f */
[----:B------:R-:W-:-:S02]  /*21c00*/  UISETP.NE.AND UP1, UPT, UR39, URZ, UPT ;  /* 0x0000003f2700728c */ /* 0x000fc4000bf25270 */
[----:B------:R-:W-:Y:S02]  /*21c10*/  UIMAD UR5, UR5, UR14, URZ ;  /* 0x0000000e050572a4 */ /* 0x000fe4000f8e023f */
[----:B------:R-:W-:Y:S02]  /*21c20*/  UIMAD.WIDE.U32 UR6, UR13, UR14, UR6 ;  /* 0x0000000e0d0672a5 */ /* 0x000fe4000f8e0006 */
[----:B------:R-:W-:Y:S01]  /*21c30*/  UIMAD UR5, UR13, UR15, UR5 ;  /* 0x0000000f0d0572a4 */ /* 0x000fe2000f8e0205 */
[----:B------:R-:W-:Y:S02]  /*21c40*/  ULDC UR14, c[0x0][0x608] ;  /* 0x00018200000e7ab9 */ /* 0x000fe40000000800 */
[----:B------:R-:W-:Y:S01]  /*21c50*/  ULDC UR13, c[0x0][0x618] ;  /* 0x00018600000d7ab9 */ /* 0x000fe20000000800 */
[----:B------:R-:W-:Y:S01]  /*21c60*/  UIADD3 UR5, UR7, UR5, URZ ;  /* 0x0000000507057290 */ /* 0x000fe2000fffe03f */
[----:B------:R-:W-:Y:S01]  /*21c70*/  ULDC UR22, c[0x0][0x658] ;  /* 0x0001960000167ab9 */ /* 0x000fe20000000800 */
[----:B------:R-:W-:-:S02]  /*21c80*/  @UP1 UIMAD UR8, UR11, UR12, UR10 ;  /* 0x0000000c0b0812a4 */ /* 0x000fc4000f8e020a */
[----:B------:R-:W-:Y:S02]  /*21c90*/  USHF.R.U64 UR17, UR6, UR13, UR5 ;  /* 0x0000000d06117299 */ /* 0x000fe40008001205 */
[----:B------:R-:W-:Y:S01]  /*21ca0*/  USHF.R.U32.HI UR5, URZ, UR13, UR5 ;  /* 0x0000000d3f057299 */ /* 0x000fe20008011605 */
[----:B------:R-:W-:Y:S01]  /*21cb0*/  ULDC.64 UR6, c[0x0][0x640] ;  /* 0x0001900000067ab9 */ /* 0x000fe20000000a00 */
[----:B------:R-:W-:Y:S01]  /*21cc0*/  UMOV UR10, 0xffffffff ;  /* 0xffffffff000a7882 */ /* 0x000fe20000000000 */
[----:B------:R-:W-:Y:S01]  /*21cd0*/  ISETP.NE.U32.AND P0, PT, RZ, UR6, PT ;  /* 0x00000006ff007c0c */ /* 0x000fe2000bf05070 */
[----:B------:R-:W-:Y:S02]  /*21ce0*/  USHF.R.U64 UR18, UR17, UR14, UR5 ;  /* 0x0000000e11127299 */ /* 0x000fe40008001205 */
[----:B------:R-:W-:Y:S01]  /*21cf0*/  USHF.R.U32.HI UR5, URZ, UR14, UR5 ;  /* 0x0000000e3f057299 */ /* 0x000fe20008011605 */
[----:B------:R-:W-:Y:S01]  /*21d00*/  ISETP.NE.AND.EX P0, PT, RZ, UR7, PT, P0 ;  /* 0x00000007ff007c0c */ /* 0x000fe2000bf05300 */
[----:B------:R-:W-:-:S02]  /*21d10*/  USHF.L.U32 UR11, UR10, UR22, URZ ;  /* 0x000000160a0b7299 */ /* 0x000fc4000800063f */
[----:B------:R-:W-:Y:S01]  /*21d20*/  USHF.R.U64 UR19, UR18, UR22, UR5 ;  /* 0x0000001612137299 */ /* 0x000fe20008001205 */
[----:B------:R-:W-:Y:S01]  /*21d30*/  ULDC UR20, c[0x0][0x600] ;  /* 0x0001800000147ab9 */ /* 0x000fe20000000800 */
[----:B------:R-:W-:Y:S02]  /*21d40*/  USHF.R.U32.HI UR10, URZ, UR22, UR5 ;  /* 0x000000163f0a7299 */ /* 0x000fe40008011605 */
[----:B------:R-:W-:Y:S02]  /*21d50*/  UIADD3 UR21, UR20, -0x1, URZ ;  /* 0xffffffff14157890 */ /* 0x000fe4000fffe03f */
[----:B------:R-:W-:Y:S01]  /*21d60*/  ULOP3.LUT UR26, URZ, UR11, URZ, 0x33, !UPT ;  /* 0x0000000b3f1a7292 */ /* 0x000fe2000f8e333f */
        /* <DEDUP_REMOVED lines=17> */
.L_x_549:
[----:B------:R-:W-:Y:S01]  /*21e80*/  USHF.R.U64 UR6, UR5, UR23, UR10 ;  /* 0x0000001705067299 */ /* 0x000fe2000800120a */
[----:B------:R-:W-:Y:S01]  /*21e90*/  IMAD.MOV.U32 R0, RZ, RZ, 0x1 ;  /* 0x00000001ff007424 */ /* 0x000fe200078e00ff */
[----:B------:R-:W-:Y:S01]  /*21ea0*/  USHF.L.U32 UR25, UR25, UR22, URZ ;  /* 0x0000001619197299 */ /* 0x000fe2000800063f */
[----:B------:R-:W-:Y:S01]  /*21eb0*/  MOV R11, UR4 ;  /* 0x00000004000b7c02 */ /* 0x000fe20008000f00 */
[----:B------:R-:W-:Y:S02]  /*21ec0*/  ULOP3.LUT UR5, UR18, UR26, URZ, 0xc0, !UPT ;  /* 0x0000001a12057292 */ /* 0x000fe4000f8ec03f */
[----:B------:R-:W-:Y:S02]  /*21ed0*/  UIADD3 UR7, -UR6, URZ, URZ ;  /* 0x0000003f06077290 */ /* 0x000fe4000fffe13f */
[----:B------:R-:W-:Y:S02]  /*21ee0*/  UIMAD UR6, UR25, UR6, UR5 ;  /* 0x00000006190672a4 */ /* 0x000fe4000f8e0205 */
[----:B------:R-:W-:-:S02]  /*21ef0*/  ULOP3.LUT UR17, UR17, UR21, URZ, 0xc0, !UPT ;  /* 0x0000001511117292 */ /* 0x000fc4000f8ec03f */
[----:B------:R-:W-:Y:S02]  /*21f00*/  UIMAD UR5, UR7, UR24, UR19 ;  /* 0x00000018070572a4 */ /* 0x000fe4000f8e0213 */
[----:B------:R-:W-:Y:S01]  /*21f10*/  UISETP.NE.AND UP0, UPT, UR39, URZ, UPT ;  /* 0x0000003f2700728c */ /* 0x000fe2000bf05270 */
[----:B------:R-:W-:Y:S01]  /*21f20*/  ULDC UR7, c[0x0][0x610] ;  /* 0x0001840000077ab9 */ /* 0x000fe20000000800 */
[----:B------:R-:W-:Y:S02]  /*21f30*/  UIMAD UR5, UR5, UR20, UR17 ;  /* 0x00000014050572a4 */ /* 0x000fe4000f8e0211 */
[----:B------:R-:W-:-:S04]  /*21f40*/  UIMAD UR8, UR6, UR7, UR8 ;  /* 0x00000007060872a4 */ /* 0x000fc8000f8e0208 */
[----:B------:R-:W-:Y:S02]  /*21f50*/  USEL UR6, UR5, UR8, !UP0 ;  /* 0x0000000805067287 */ /* 0x000fe4000c000000 */
[----:B------:R-:W-:-:S04]  /*21f60*/  USEL UR8, UR8, UR5, !UP0 ;  /* 0x0000000508087287 */ /* 0x000fc8000c000000 */
[----:B------:R-:W-:Y:S02]  /*21f70*/  IMAD.U32 R3, RZ, RZ, UR6 ;  /* 0x00000006ff037e24 */ /* 0x000fe4000f8e00ff */
[----:B------:R-:W-:-:S07]  /*21f80*/  IMAD.U32 R2, RZ, RZ, UR8 ;  /* 0x00000008ff027e24 */ /* 0x000fce000f8e00ff */
.L_x_547:
[----:B------:R-:W-:-:S08]  /*21f90*/  NOP ;  /* 0x0000000000007918 */ /* 0x000fd00000000000 */
[----:B0-----:R-:W0:-:S00]  /*21fa0*/  USETMAXREG.DEALLOC.CTAPOOL 0x18 ;  /* 0x00000018000079c8 */ /* 0x001e0000080e0500 */
[----:B------:R-:W-:-:S13]  /*21fb0*/  ISETP.NE.AND P0, PT, RZ, UR9, PT ;  /* 0x00000009ff007c0c */ /* 0x000fda000bf05270 */
[----:B------:R-:W-:Y:S05]  /*21fc0*/  @P0 EXIT ;  /* 0x000000000000094d */ /* 0x000fea0003800000 */
[----:B0-----:R-:W-:Y:S01]  /*21fd0*/  LOP3.LUT P0, RZ, R0, 0xff, RZ, 0xc0, !PT ;  /* 0x000000ff00ff7812 */ /* 0x001fe2000780c0ff */
[----:B------:R-:W-:Y:S01]  /*21fe0*/  IMAD.MOV.U32 R6, RZ, RZ, 0x1 ;  /* 0x00000001ff067424 */ /* 0x000fe200078e00ff */
[----:B------:R-:W-:-:S11]  /*21ff0*/  MOV R7, RZ ;  /* 0x000000ff00077202 */ /* 0x000fd60000000f00 */
[----:B------:R-:W-:Y:S05]  /*22000*/  @!P0 BRA `(.L_x_550) ;  /* 0x0000000c009c8947 */ /* 0x000fea0003800000 */
[----:B------:R-:W0:Y:S01]  /*22010*/  LDC R0, c[0x0][0x28c] ;  /* 0x0000a300ff007b82 */ /* 0x000e220000000800 */
[----:B------:R-:W1:Y:S01]  /*22020*/  S2R R10, SR_CgaCtaId ;  /* 0x00000000000a7919 */ /* 0x000e620000008800 */
[----:B------:R-:W-:Y:S01]  /*22030*/  ULDC UR5, c[0x0][0x658] ;  /* 0x0001960000057ab9 */ /* 0x000fe20000000800 */
[----:B------:R-:W-:Y:S01]  /*22040*/  UMOV UR7, 0xffffffff ;  /* 0xffffffff00077882 */ /* 0x000fe20000000000 */
[----:B------:R-:W-:Y:S01]  /*22050*/  ULDC UR6, c[0x0][0xc] ;  /* 0x0000030000067ab9 */ /* 0x000fe20000000800 */
[----:B------:R-:W-:Y:S01]  /*22060*/  USHF.L.U32 UR9, UR7, UR5, URZ ;  /* 0x0000000507097299 */ /* 0x000fe2000800063f */
[----:B------:R-:W-:Y:S01]  /*22070*/  BSSY B0, `(.L_x_550) ;  /* 0x00000e0000007945 */ /* 0x000fe20003800000 */
[----:B------:R-:W-:Y:S01]  /*22080*/  UMOV UR8, 0x1 ;  /* 0x0000000100087882 */ /* 0x000fe20000000000 */
[----:B------:R-:W-:Y:S01]  /*22090*/  ULDC UR7, c[0x0][0x10] ;  /* 0x0000040000077ab9 */ /* 0x000fe20000000800 */
[----:B------:R-:W-:Y:S01]  /*220a0*/  USHF.L.U32 UR5, UR8, UR5, URZ ;  /* 0x0000000508057299 */ /* 0x000fe2000800063f */
[----:B------:R-:W-:Y:S01]  /*220b0*/  IMAD.MOV.U32 R9, RZ, RZ, 0x1 ;  /* 0x00000001ff097424 */ /* 0x000fe200078e00ff */
[----:B------:R-:W-:Y:S01]  /*220c0*/  UIMAD.WIDE.U32 UR6, UR6, UR7, URZ ;  /* 0x00000007060672a5 */ /* 0x000fe2000f8e003f */
[----:B------:R-:W-:Y:S01]  /*220d0*/  IMAD.MOV.U32 R6, RZ, RZ, 0x1 ;  /* 0x00000001ff067424 */ /* 0x000fe200078e00ff */
[----:B------:R-:W-:Y:S01]  /*220e0*/  ULDC UR8, c[0x0][0x14] ;  /* 0x0000050000087ab9 */ /* 0x000fe20000000800 */
[----:B------:R-:W-:Y:S01]  /*220f0*/  IMAD.MOV.U32 R7, RZ, RZ, RZ ;  /* 0x000000ffff077224 */ /* 0x000fe200078e00ff */
[----:B------:R-:W-:-:S02]  /*22100*/  UIMAD.WIDE.U32 UR30, UR6, UR8, URZ ;  /* 0x00000008061e72a5 */ /* 0x000fc4000f8e003f */
[----:B------:R-:W-:Y:S01]  /*22110*/  UIMAD UR7, UR7, UR8, URZ ;  /* 0x00000008070772a4 */ /* 0x000fe2000f8e023f */
[----:B------:R-:W-:Y:S01]  /*22120*/  ULDC UR4, c[0x0][0x600] ;  /* 0x0001800000047ab9 */ /* 0x000fe20000000800 */
[----:B------:R-:W-:Y:S02]  /*22130*/  ULOP3.LUT UR13, UR38, 0x2, URZ, 0xfc, !UPT ;  /* 0x00000002260d7892 */ /* 0x000fe4000f8efc3f */
[----:B------:R-:W-:Y:S01]  /*22140*/  UIADD3 UR4, UR4, -0x1, URZ ;  /* 0xffffffff04047890 */ /* 0x000fe2000fffe03f */
[----:B0-----:R-:W-:Y:S01]  /*22150*/  VIADD R0, R0, 0x3f ;  /* 0x0000003f00007836 */ /* 0x001fe20000000000 */
[----:B------:R-:W-:Y:S02]  /*22160*/  ULOP3.LUT UR6, URZ, UR9, URZ, 0x33, !UPT ;  /* 0x000000093f067292 */ /* 0x000fe4000f8e333f */
[----:B------:R-:W-:Y:S02]  /*22170*/  UIADD3 UR7, UR31, UR7, URZ ;  /* 0x000000071f077290 */ /* 0x000fe4000fffe03f */
[----:B------:R-:W-:Y:S01]  /*22180*/  SHF.R.S32.HI R5, RZ, 0x1f, R0 ;  /* 0x0000001fff057819 */ /* 0x000fe20000011400 */
[----:B------:R-:W-:-:S03]  /*22190*/  ULDC.64 UR40, c[0x0][0x198] ;  /* 0x0000660000287ab9 */ /* 0x000fc60000000a00 */
[----:B------:R-:W-:Y:S01]  /*221a0*/  LEA.HI R0, R5, R0, RZ, 0x6 ;  /* 0x0000000005007211 */ /* 0x000fe200078f30ff */
[C---:B-1----:R-:W-:Y:S01]  /*221b0*/  IMAD.SHL.U32 R16, R10.reuse, 0x80, RZ ;  /* 0x000000800a107824 */ /* 0x042fe200078e00ff */
[----:B------:R-:W-:Y:S02]  /*221c0*/  SHF.L.U32 R10, R10, 0xc, RZ ;  /* 0x0000000c0a0a7819 */ /* 0x000fe400000006ff */
[----:B------:R-:W-:Y:S02]  /*221d0*/  SHF.R.S32.HI R0, RZ, 0x6, R0 ;  /* 0x00000006ff007819 */ /* 0x000fe40000011400 */
[----:B------:R-:W-:Y:S02]  /*221e0*/  LOP3.LUT R16, R16, 0x80, RZ, 0xc0, !PT ;  /* 0x0000008010107812 */ /* 0x000fe400078ec0ff */
[----:B------:R-:W-:Y:S01]  /*221f0*/  LOP3.LUT R10, R10, 0x1000, RZ, 0xc0, !PT ;  /* 0x000010000a0a7812 */ /* 0x000fe200078ec0ff */
[----:B------:R-:W-:-:S07]  /*22200*/  VIADD R17, R0, 0x1 ;  /* 0x0000000100117836 */ /* 0x000fce0000000000 */
.L_x_561:
[----:B------:R-:W-:-:S03]  /*22210*/  UMOV UR8, 0xffffffff ;  /* 0xffffffff00087882 */ /* 0x000fc60000000000 */
[----:B------:R-:W-:Y:S05]  /*22220*/  BRA.DIV UR8, `(.L_x_551) ;  /* 0x0000000e08dc7947 */ /* 0x000fea000b800000 */
[----:B------:R-:W-:-:S13]  /*22230*/  ELECT P6, URZ, PT ;  /* 0x00000000003f782f */ /* 0x000fda00038c0000 */
.L_x_571:
[----:B------:R-:W0:Y:S01]  /*22240*/  LDC R4, c[0x0][0x28c] ;  /* 0x0000a300ff047b82 */ /* 0x000e220000000800 */
[----:B------:R-:W-:Y:S01]  /*22250*/  BSSY B1, `(.L_x_552) ;  /* 0x0000046000017945 */ /* 0x000fe20003800000 */
[----:B0-----:R-:W-:-:S13]  /*22260*/  ISETP.LT.OR P6, PT, R4, 0x1, !P6 ;  /* 0x000000010400780c */ /* 0x001fda00077c1670 */
[----:B------:R-:W-:Y:S05]  /*22270*/  @P6 BRA `(.L_x_553) ;  /* 0x00000004000c6947 */ /* 0x000fea0003800000 */
[----:B------:R-:W-:Y:S01]  /*22280*/  IMAD R5, R3, 0x100, R16 ;  /* 0x0000010003057824 */ /* 0x000fe200078e0210 */
[----:B------:R-:W-:Y:S01]  /*22290*/  SHF.L.U32 R2, R2, 0x8, RZ ;  /* 0x0000000802027819 */ /* 0x000fe200000006ff */
[----:B------:R-:W-:Y:S01]  /*222a0*/  IMAD.MOV.U32 R12, RZ, RZ, RZ ;  /* 0x000000ffff0c7224 */ /* 0x000fe200078e00ff */
[----:B------:R-:W-:Y:S01]  /*222b0*/  MOV R3, R6 ;  /* 0x0000000600037202 */ /* 0x000fe20000000f00 */
[----:B------:R-:W-:Y:S02]  /*222c0*/  IMAD.MOV.U32 R4, RZ, RZ, R17 ;  /* 0x000000ffff047224 */ /* 0x000fe400078e0011 */
[----:B------:R-:W-:-:S07]  /*222d0*/  IMAD.MOV.U32 R13, RZ, RZ, R7 ;  /* 0x000000ffff0d7224 */ /* 0x000fce00078e0007 */
.L_x_556:
[----:B------:R-:W0:Y:S01]  /*222e0*/  S2R R15, SR_CgaCtaId ;  /* 0x00000000000f7919 */ /* 0x000e220000008800 */
[----:B------:R-:W-:Y:S02]  /*222f0*/  MOV R8, 0x400 ;  /* 0x0000040000087802 */ /* 0x000fe40000000f00 */
[----:B------:R-:W-:Y:S02]  /*22300*/  SHF.L.U32 R14, R3, 0x1f, RZ ;  /* 0x0000001f030e7819 */ /* 0x000fe400000006ff */
[----:B0-----:R-:W-:-:S05]  /*22310*/  LEA R8, R15, R8, 0x18 ;  /* 0x000000080f087211 */ /* 0x001fca00078ec0ff */
[----:B------:R-:W-:-:S04]  /*22320*/  IMAD R15, R13, 0x8, R8 ;  /* 0x000000080d0f7824 */ /* 0x000fc800078e0208 */
[----:B------:R-:W0:Y:S02]  /*22330*/  SYNCS.PHASECHK.TRANS64.TRYWAIT P0, [R15+URZ+0x18], R14 ;  /* 0x0000180e0f0075a7 */ /* 0x000e24000800017f */
[----:B0-----:R-:W-:Y:S05]  /*22340*/  @!P0 BRA `(.L_x_554) ;  /* 0x0000000c00b48947 */ /* 0x001fea0003800000 */
.L_x_572:
[----:B------:R-:W1:Y:S01]  /*22350*/  S2R R18, SR_TID.X ;  /* 0x0000000000127919 */ /* 0x000e620000002100 */
[----:B------:R-:W-:-:S04]  /*22360*/  UPRMT UR8, UR13, 0x9910, URZ ;  /* 0x000099100d087896 */ /* 0x000fc8000800003f */
[----:B------:R-:W-:Y:S01]  /*22370*/  UISETP.NE.AND UP0, UPT, UR8, 0x2, UPT ;  /* 0x000000020800788c */ /* 0x000fe2000bf05270 */
[----:B-1----:R-:W-:-:S13]  /*22380*/  LOP3.LUT P0, RZ, R18, 0x7f, RZ, 0xc0, !PT ;  /* 0x0000007f12ff7812 */ /* 0x002fda000780c0ff */
[----:B0-----:R-:W0:Y:S02]  /*22390*/  @!P0 LDC R14, c[0x0][0x500] ;  /* 0x00014000ff0e8b82 */ /* 0x001e240000000800 */
[----:B0-----:R0:W-:Y:S01]  /*223a0*/  @!P0 SYNCS.ARRIVE.TRANS64 RZ, [R15+URZ], R14 ;  /* 0x0000000e0fff89a7 */ /* 0x0011e2000800003f */
[----:B------:R-:W-:-:S13]  /*223b0*/  PLOP3.LUT P0, PT, PT, PT, UP0, 0x80, 0x0 ;  /* 0x000000000000781c */ /* 0x000fda0003f0f008 */
[----:B0-----:R-:W-:Y:S05]  /*223c0*/  @P0 BRA `(.L_x_555) ;  /* 0x0000000000040947 */ /* 0x001fea0003800000 */
[----:B------:R-:W-:Y:S01]  /*223d0*/  BPT.TRAP 0x1 ;  /* 0x000000040000795c */ /* 0x000fe20000300000 */
.L_x_555:
[----:B------:R-:W-:Y:S01]  /*223e0*/  R2UR UR33, R15 ;  /* 0x000000000f2172ca */ /* 0x000fe200000e0000 */
[C-C-:B------:R-:W-:Y:S01]  /*223f0*/  IMAD R14, R13.reuse, 0x10000, R8.reuse ;  /* 0x000100000d0e7824 */ /* 0x140fe200078e0208 */
[----:B------:R-:W-:Y:S01]  /*22400*/  LEA R15, R13, R10, 0xe ;  /* 0x0000000a0d0f7211 */ /* 0x000fe200078e70ff */
[----:B------:R-:W-:Y:S01]  /*22410*/  VIADD R4, R4, 0xffffffff ;  /* 0xffffffff04047836 */ /* 0x000fe20000000000 */
[----:B------:R-:W-:Y:S01]  /*22420*/  R2UR UR34, R12 ;  /* 0x000000000c2272ca */ /* 0x000fe200000e0000 */
[----:B------:R-:W-:Y:S01]  /*22430*/  UIADD3 UR14, UP0, UR40, 0xf0, URZ ;  /* 0x000000f0280e7890 */ /* 0x000fe2000ff1e03f */
[----:B------:R-:W-:Y:S01]  /*22440*/  R2UR UR24, R14 ;  /* 0x000000000e1872ca */ /* 0x000fe200000e0000 */
[----:B------:R-:W-:Y:S01]  /*22450*/  IMAD R15, R15, 0x4, R8 ;  /* 0x000000040f0f7824 */ /* 0x000fe200078e0208 */
[----:B------:R-:W-:Y:S01]  /*22460*/  R2UR UR36, R11 ;  /* 0x000000000b2472ca */ /* 0x000fe200000e0000 */
[----:B------:R-:W-:Y:S01]  /*22470*/  UIADD3 UR42, UP1, UR40, 0x1f0, URZ ;  /* 0x000001f0282a7890 */ /* 0x000fe2000ff3e03f */
[----:B------:R-:W-:Y:S01]  /*22480*/  R2UR UR35, R2 ;  /* 0x00000000022372ca */ /* 0x000fe200000e0000 */
[----:B------:R-:W-:Y:S01]  /*22490*/  UIADD3.X UR15, URZ, UR41, URZ, UP0, !UPT ;  /* 0x000000293f0f7290 */ /* 0x000fe200087fe43f */
[----:B------:R-:W-:Y:S01]  /*224a0*/  R2UR UR8, R15 ;  /* 0x000000000f0872ca */ /* 0x000fe200000e0000 */
[----:B------:R-:W-:Y:S01]  /*224b0*/  UIADD3.X UR43, URZ, UR41, URZ, UP1, !UPT ;  /* 0x000000293f2b7290 */ /* 0x000fe20008ffe43f */
[----:B------:R-:W-:Y:S01]  /*224c0*/  R2UR UR19, R5 ;  /* 0x00000000051372ca */ /* 0x000fe200000e0000 */
[----:B------:R-:W-:Y:S01]  /*224d0*/  VIADD R13, R13, 0x1 ;  /* 0x000000010d0d7836 */ /* 0x000fe20000000000 */
[----:B------:R-:W-:Y:S01]  /*224e0*/  ISETP.GT.AND P1, PT, R4, 0x1, PT ;  /* 0x000000010400780c */ /* 0x000fe20003f24270 */
[----:B------:R-:W-:Y:S01]  /*224f0*/  UIADD3 UR26, UR34, 0x20, URZ ;  /* 0x00000020221a7890 */ /* 0x000fe2000fffe03f */
[----:B------:R-:W-:Y:S01]  /*22500*/  IADD3 R12, R12, 0x40, RZ ;  /* 0x000000400c0c7810 */ /* 0x000fe20007ffe0ff */
[----:B------:R-:W-:Y:S01]  /*22510*/  UIADD3 UR32, UR24, 0x100, URZ ;  /* 0x0000010018207890 */ /* 0x000fe2000fffe03f */
[----:B------:R-:W-:Y:S01]  /*22520*/  ISETP.NE.AND P0, PT, R13, 0x3, PT ;  /* 0x000000030d00780c */ /* 0x000fe20003f05270 */
[----:B------:R-:W-:Y:S01]  /*22530*/  UIADD3 UR24, UR24, 0x8100, URZ ;  /* 0x0000810018187890 */ /* 0x000fe2000fffe03f */
[----:B------:R-:W-:Y:S01]  /*22540*/  UMOV UR22, 0x0 ;  /* 0x0000000000167882 */ /* 0x000fe20000000000 */
[----:B------:R-:W-:-:S02]  /*22550*/  UMOV UR23, 0x10000000 ;  /* 0x1000000000177882 */ /* 0x000fc40000000000 */
[----:B------:R-:W-:Y:S01]  /*22560*/  UIADD3 UR16, UR8, 0x30100, URZ ;  /* 0x0003010008107890 */ /* 0x000fe2000fffe03f */
[----:B------:R-:W-:Y:S01]  /*22570*/  SEL R8, RZ, 0x1, P0 ;  /* 0x00000001ff087807 */ /* 0x000fe20000000000 */
[----:B------:R-:W-:Y:S01]  /*22580*/  UIADD3 UR8, UR8, 0x38100, URZ ;  /* 0x0003810008087890 */ /* 0x000fe2000fffe03f */
[----:B------:R0:W-:Y:S01]  /*22590*/  UTMALDG.3D [UR32], [UR14], desc[UR22] ;  /* 0x000016200e0075b4 */ /* 0x0001e20008011000 */
[----:B------:R-:W-:Y:S01]  /*225a0*/  UMOV UR25, UR33 ;  /* 0x0000002100197c82 */ /* 0x000fe20008000000 */
[----:B------:R-:W-:Y:S01]  /*225b0*/  UMOV UR28, UR36 ;  /* 0x00000024001c7c82 */ /* 0x000fe20008000000 */
[----:B------:R-:W-:Y:S01]  /*225c0*/  UMOV UR27, UR35 ;  /* 0x00000023001b7c82 */ /* 0x000fe20008000000 */
[----:B------:R-:W-:Y:S01]  /*225d0*/  UMOV UR21, 0x30000 ;  /* 0x0003000000157882 */ /* 0x000fe20000000000 */
[----:B------:R-:W-:Y:S01]  /*225e0*/  UMOV UR17, UR33 ;  /* 0x0000002100117c82 */ /* 0x000fe20008000000 */
[----:B------:R-:W-:Y:S01]  /*225f0*/  UMOV UR18, UR34 ;  /* 0x0000002200127c82 */ /* 0x000fe20008000000 */
[----:B------:R-:W-:Y:S01]  /*22600*/  UMOV UR20, UR36 ;  /* 0x0000002400147c82 */ /* 0x000fe20008000000 */
[----:B------:R-:W-:Y:S01]  /*22610*/  UMOV UR9, UR33 ;  /* 0x0000002100097c82 */ /* 0x000fe20008000000 */
[----:B------:R-:W-:Y:S01]  /*22620*/  UMOV UR11, UR19 ;  /* 0x00000013000b7c82 */ /* 0x000fe20008000000 */
[----:B------:R-:W-:Y:S01]  /*22630*/  UMOV UR12, UR36 ;  /* 0x00000024000c7c82 */ /* 0x000fe20008000000 */
[----:B------:R0:W-:Y:S01]  /*22640*/  UTMALDG.3D [UR24], [UR14], desc[UR22] ;  /* 0x000016180e0075b4 */ /* 0x0001e20008011000 */
[----:B------:R-:W-:Y:S01]  /*22650*/  UMOV UR10, UR26 ;  /* 0x0000001a000a7c82 */ /* 0x000fe20008000000 */
[----:B------:R-:W-:-:S02]  /*22660*/  LOP3.LUT R3, R3, R8, RZ, 0x3c, !PT ;  /* 0x0000000803037212 */ /* 0x000fc400078e3cff */
[----:B------:R-:W-:Y:S01]  /*22670*/  SEL R13, R13, RZ, P0 ;  /* 0x000000ff0d0d7207 */ /* 0x000fe20000000000 */
[----:B------:R0:W-:Y:S01]  /*22680*/  UTMALDG.3D.MULTICAST [UR16], [UR42], UR21, desc[UR22] ;  /* 0x000016102a0073b4 */ /* 0x0001e20008011815 */
[----:B------:R0:W-:Y:S02]  /*22690*/  UTMALDG.3D.MULTICAST [UR8], [UR42], UR21, desc[UR22] ;  /* 0x000016082a0073b4 */ /* 0x0001e40008011815 */
[----:B0-----:R-:W-:Y:S05]  /*226a0*/  @P1 BRA `(.L_x_556) ;  /* 0xfffffffc000c1947 */ /* 0x001fea000383ffff */
.L_x_553:
[----:B------:R-:W-:Y:S05]  /*226b0*/  BSYNC B1 ;  /* 0x0000000000017941 */ /* 0x000fea0003800000 */
.L_x_552:
[----:B------:R-:W2:Y:S01]  /*226c0*/  LDL.LU R15, [R1+0x200] ;  /* 0x00020000010f7983 */ /* 0x000ea20000300800 */
[----:B------:R-:W-:Y:S01]  /*226d0*/  LOP3.LUT P0, RZ, R9, 0xff, RZ, 0xc0, !PT ;  /* 0x000000ff09ff7812 */ /* 0x000fe2000780c0ff */
[C---:B------:R-:W-:Y:S01]  /*226e0*/  IMAD.IADD R4, R0.reuse, 0x1, R7 ;  /* 0x0000000100047824 */ /* 0x040fe200078e0207 */
[----:B------:R-:W-:Y:S01]  /*226f0*/  ULDC.64 UR8, c[0x0][0x650] ;  /* 0x0001940000087ab9 */ /* 0x000fe20000000a00 */
[----:B------:R-:W3:Y:S01]  /*22700*/  LDL.LU R14, [R1+0x204] ;  /* 0x00020400010e7983 */ /* 0x000ee20000300800 */
[----:B------:R-:W-:Y:S01]  /*22710*/  ISETP.GE.U32.AND P1, PT, R0, 0x3, PT ;  /* 0x000000030000780c */ /* 0x000fe20003f26070 */
[----:B------:R-:W-:Y:S01]  /*22720*/  BSSY B1, `(.L_x_557) ;  /* 0x0000072000017945 */ /* 0x000fe20003800000 */
[----:B------:R-:W-:Y:S02]  /*22730*/  MOV R11, 0xffffffff ;  /* 0xffffffff000b7802 */ /* 0x000fe40000000f00 */
[----:B------:R-:W-:-:S05]  /*22740*/  PRMT R9, RZ, 0x7610, R9 ;  /* 0x00007610ff097816 */ /* 0x000fca0000000009 */
[----:B------:R-:W0:Y:S01]  /*22750*/  @P0 S2R R3, SR_CgaCtaId ;  /* 0x0000000000030919 */ /* 0x000e220000008800 */
[----:B------:R-:W-:-:S04]  /*22760*/  @P0 MOV R2, 0x400 ;  /* 0x0000040000020802 */ /* 0x000fc80000000f00 */
[----:B0-----:R-:W-:-:S04]  /*22770*/  @P0 LEA R2, R3, R2, 0x18 ;  /* 0x0000000203020211 */ /* 0x001fc800078ec0ff */
[----:B------:R0:W-:Y:S01]  /*22780*/  @P0 SYNCS.ARRIVE.TRANS64.A1T0 RZ, [R2+URZ+0x48], RZ ;  /* 0x000048ff02ff09a7 */ /* 0x0001e2000810003f */
[----:B------:R-:W-:-:S04]  /*22790*/  ISETP.GT.U32.AND P0, PT, R4, 0x2, PT ;  /* 0x000000020400780c */ /* 0x000fc80003f04070 */
[----:B------:R-:W-:Y:S01]  /*227a0*/  ISETP.LT.U32.AND P0, PT, R0, 0x3, P0 ;  /* 0x000000030000780c */ /* 0x000fe20000701070 */
[----:B0-----:R-:W-:-:S04]  /*227b0*/  IMAD.WIDE.U32 R2, R4, -0x55555555, RZ ;  /* 0xaaaaaaab04027825 */ /* 0x001fc800078e00ff */
[----:B------:R-:W-:Y:S01]  /*227c0*/  IMAD.MOV.U32 R2, RZ, RZ, -0x1 ;  /* 0xffffffffff027424 */ /* 0x000fe200078e00ff */
[----:B------:R-:W-:Y:S02]  /*227d0*/  SHF.R.U32.HI R5, RZ, 0x1, R3 ;  /* 0x00000001ff057819 */ /* 0x000fe40000011603 */
[----:B------:R-:W-:-:S03]  /*227e0*/  SEL R3, RZ, 0x1, !P0 ;  /* 0x00000001ff037807 */ /* 0x000fc60004000000 */
[--C-:B------:R-:W-:Y:S01]  /*227f0*/  IMAD R7, R5, -0x3, R4.reuse ;  /* 0xfffffffd05077824 */ /* 0x100fe200078e0204 */
[----:B------:R-:W-:Y:S01]  /*22800*/  LOP3.LUT R6, R6, R3, RZ, 0x3c, !PT ;  /* 0x0000000306067212 */ /* 0x000fe200078e3cff */
[----:B------:R-:W-:Y:S01]  /*22810*/  IMAD.MOV.U32 R3, RZ, RZ, -0x1 ;  /* 0xffffffffff037424 */ /* 0x000fe200078e00ff */
[----:B------:R-:W-:Y:S02]  /*22820*/  PRMT R4, RZ, 0x7610, R4 ;  /* 0x00007610ff047816 */ /* 0x000fe40000000004 */
[----:B------:R-:W-:Y:S02]  /*22830*/  @P1 LOP3.LUT R6, R6, 0x1, R5, 0x78, !PT ;  /* 0x0000000106061812 */ /* 0x000fe400078e7805 */
[----:B---3--:R-:W-:-:S04]  /*22840*/  IADD3 R14, P0, R14, UR30, RZ ;  /* 0x0000001e0e0e7c10 */ /* 0x008fc8000ff1e0ff */
[----:B--2---:R-:W-:Y:S01]  /*22850*/  IADD3.X R15, R15, UR7, RZ, P0, !PT ;  /* 0x000000070f0f7c10 */ /* 0x004fe200087fe4ff */
[----:B------:R0:W-:Y:S01]  /*22860*/  STL [R1+0x204], R14 ;  /* 0x0002040e01007387 */ /* 0x0001e20000100800 */
[----:B------:R-:W-:-:S03]  /*22870*/  ISETP.GE.U32.AND P0, PT, R14, UR8, PT ;  /* 0x000000080e007c0c */ /* 0x000fc6000bf06070 */
[----:B------:R0:W-:Y:S01]  /*22880*/  STL [R1+0x200], R15 ;  /* 0x0002000f01007387 */ /* 0x0001e20000100800 */
[----:B------:R-:W-:-:S13]  /*22890*/  ISETP.GE.U32.AND.EX P0, PT, R15, UR9, PT, P0 ;  /* 0x000000090f007c0c */ /* 0x000fda000bf06100 */
[----:B0-----:R-:W-:Y:S05]  /*228a0*/  @P0 BRA `(.L_x_558) ;  /* 0x0000000400640947 */ /* 0x001fea0003800000 */
[----:B------:R-:W0:Y:S01]  /*228b0*/  S2R R8, SR_CTAID.X ;  /* 0x0000000000087919 */ /* 0x000e220000002500 */
[----:B------:R-:W-:Y:S01]  /*228c0*/  ULDC UR8, c[0x0][0x150] ;  /* 0x0000540000087ab9 */ /* 0x000fe20000000800 */
[----:B------:R-:W1:Y:S01]  /*228d0*/  LDC R5, c[0x0][0x144] ;  /* 0x00005100ff057b82 */ /* 0x000e620000000800 */
[----:B------:R-:W-:Y:S01]  /*228e0*/  UISETP.NE.AND UP0, UPT, UR39, URZ, UPT ;  /* 0x0000003f2700728c */ /* 0x000fe2000bf05270 */
[----:B------:R-:W2:Y:S01]  /*228f0*/  S2R R2, SR_CTAID.Y ;  /* 0x0000000000027919 */ /* 0x000ea20000002600 */
[----:B------:R-:W-:-:S04]  /*22900*/  ULDC UR11, c[0x0][0x630] ;  /* 0x00018c00000b7ab9 */ /* 0x000fc80000000800 */
[----:B------:R-:W-:Y:S01]  /*22910*/  PLOP3.LUT P0, PT, PT, PT, UP0, 0x80, 0x0 ;  /* 0x000000000000781c */ /* 0x000fe20003f0f008 */
[----:B------:R-:W3:Y:S01]  /*22920*/  LDC R13, c[0x0][0x148] ;  /* 0x00005200ff0d7b82 */ /* 0x000ee20000000800 */
[----:B0-----:R-:W-:Y:S02]  /*22930*/  I2FP.F32.U32 R3, R8 ;  /* 0x0000000800037245 */ /* 0x001fe40000201000 */
[----:B--2---:R-:W-:-:S03]  /*22940*/  I2FP.F32.U32 R4, R2 ;  /* 0x0000000200047245 */ /* 0x004fc60000201000 */
[----:B------:R-:W-:Y:S01]  /*22950*/  FMUL R3, R3, UR8 ;  /* 0x0000000803037c20 */ /* 0x000fe20008400000 */
[----:B------:R-:W-:Y:S02]  /*22960*/  ULDC UR8, c[0x0][0x154] ;  /* 0x0000550000087ab9 */ /* 0x000fe40000000800 */
[----:B------:R-:W-:Y:S01]  /*22970*/  FMUL R11, R4, UR8 ;  /* 0x00000008040b7c20 */ /* 0x000fe20008400000 */
[----:B------:R-:W-:Y:S02]  /*22980*/  ULDC.64 UR8, c[0x0][0x628] ;  /* 0x00018a0000087ab9 */ /* 0x000fe40000000a00 */
[----:B------:R-:W0:Y:S08]  /*22990*/  F2I.U32.TRUNC.NTZ R3, R3 ;  /* 0x0000000300037305 */ /* 0x000e30000020f000 */
[----:B------:R-:W2:Y:S01]  /*229a0*/  F2I.U32.TRUNC.NTZ R11, R11 ;  /* 0x0000000b000b7305 */ /* 0x000ea2000020f000 */
[----:B0-----:R-:W-:Y:S01]  /*229b0*/  IMAD.MOV R4, RZ, RZ, -R3 ;  /* 0x000000ffff047224 */ /* 0x001fe200078e0a03 */
[----:B------:R-:W-:-:S03]  /*229c0*/  MOV R3, R15 ;  /* 0x0000000f00037202 */ /* 0x000fc60000000f00 */
[----:B-1----:R-:W-:Y:S02]  /*229d0*/  IMAD R8, R5, R4, R8 ;  /* 0x0000000405087224 */ /* 0x002fe400078e0208 */
[----:B--2---:R-:W-:-:S04]  /*229e0*/  IMAD.MOV R4, RZ, RZ, -R11 ;  /* 0x000000ffff047224 */ /* 0x004fc800078e0a0b */
[----:B---3--:R-:W-:Y:S01]  /*229f0*/  @P0 IMAD R8, R13, R4, R2 ;  /* 0x000000040d080224 */ /* 0x008fe200078e0202 */
[----:B------:R-:W-:Y:S01]  /*22a00*/  ISETP.NE.U32.AND P0, PT, RZ, UR8, PT ;  /* 0x00000008ff007c0c */ /* 0x000fe2000bf05070 */
[----:B------:R-:W-:-:S03]  /*22a10*/  IMAD.MOV.U32 R2, RZ, RZ, R14 ;  /* 0x000000ffff027224 */ /* 0x000fc600078e000e */
[----:B------:R-:W-:-:S13]  /*22a20*/  ISETP.NE.AND.EX P0, PT, RZ, UR9, PT, P0 ;  /* 0x00000009ff007c0c */ /* 0x000fda000bf05300 */
[----:B------:R-:W-:Y:S05]  /*22a30*/  @!P0 BRA `(.L_x_559) ;  /* 0x0000000000288947 */ /* 0x000fea0003800000 */
[----:B------:R-:W-:Y:S02]  /*22a40*/  ULDC UR10, c[0x0][0x634] ;  /* 0x00018d00000a7ab9 */ /* 0x000fe40000000800 */
[----:B------:R-:W-:-:S05]  /*22a50*/  IADD3 R3, P0, R14, UR10, RZ ;  /* 0x0000000a0e037c10 */ /* 0x000fca000ff1e0ff */
[----:B------:R-:W-:-:S04]  /*22a60*/  IMAD.X R11, RZ, RZ, R15, P0 ;  /* 0x000000ffff0b7224 */ /* 0x000fc800000e060f */
[----:B------:R-:W-:-:S04]  /*22a70*/  IMAD.WIDE.U32 R4, R11, UR8, RZ ;  /* 0x000000080b047c25 */ /* 0x000fc8000f8e00ff */
[----:B------:R-:W-:-:S04]  /*22a80*/  IMAD.WIDE.U32 R4, P0, R3, UR9, R4 ;  /* 0x0000000903047c25 */ /* 0x000fc8000f800004 */
[----:B------:R-:W-:-:S04]  /*22a90*/  IMAD.WIDE.U32 R2, R3, UR8, RZ ;  /* 0x0000000803027c25 */ /* 0x000fc8000f8e00ff */
[----:B------:R-:W-:Y:S01]  /*22aa0*/  IMAD.MOV.U32 R2, RZ, RZ, R5 ;  /* 0x000000ffff027224 */ /* 0x000fe200078e0005 */
[----:B------:R-:W-:Y:S01]  /*22ab0*/  IADD3 RZ, P1, R3, R4, RZ ;  /* 0x0000000403ff7210 */ /* 0x000fe20007f3e0ff */
[----:B------:R-:W-:-:S04]  /*22ac0*/  IMAD.X R3, RZ, RZ, RZ, P0 ;  /* 0x000000ffff037224 */ /* 0x000fc800000e06ff */
[----:B------:R-:W-:-:S08]  /*22ad0*/  IMAD.WIDE.U32.X R2, R11, UR9, R2, P1 ;  /* 0x000000090b027c25 */ /* 0x000fd000088e0402 */
.L_x_559:
[--C-:B------:R-:W-:Y:S01]  /*22ae0*/  SHF.R.U64 R11, R2, UR11, R3.reuse ;  /* 0x0000000b020b7c19 */ /* 0x100fe20008001203 */
[----:B------:R-:W-:Y:S01]  /*22af0*/  ULDC.64 UR8, c[0x0][0x620] ;  /* 0x0001880000087ab9 */ /* 0x000fe20000000a00 */
[----:B------:R-:W-:Y:S01]  /*22b00*/  SHF.R.U32.HI R2, RZ, UR11, R3 ;  /* 0x0000000bff027c19 */ /* 0x000fe20008011603 */
[----:B------:R-:W-:Y:S01]  /*22b10*/  IMAD.MOV.U32 R3, RZ, RZ, R15 ;  /* 0x000000ffff037224 */ /* 0x000fe200078e000f */
[----:B------:R-:W-:Y:S01]  /*22b20*/  IADD3 R13, P0, RZ, -R11, RZ ;  /* 0x8000000bff0d7210 */ /* 0x000fe20007f1e0ff */
[----:B------:R-:W-:-:S03]  /*22b30*/  ULDC.64 UR10, c[0x0][0x640] ;  /* 0x00019000000a7ab9 */ /* 0x000fc60000000a00 */
[----:B------:R-:W-:Y:S02]  /*22b40*/  IADD3.X R2, RZ, ~R2, RZ, P0, !PT ;  /* 0x80000002ff027210 */ /* 0x000fe400007fe4ff */
[----:B------:R-:W-:-:S03]  /*22b50*/  ISETP.NE.U32.AND P0, PT, RZ, UR10, PT ;  /* 0x0000000aff007c0c */ /* 0x000fc6000bf05070 */
[----:B------:R-:W-:Y:S01]  /*22b60*/  IMAD R2, R2, UR8, RZ ;  /* 0x0000000802027c24 */ /* 0x000fe2000f8e02ff */
[----:B------:R-:W-:-:S03]  /*22b70*/  ISETP.NE.AND.EX P0, PT, RZ, UR11, PT, P0 ;  /* 0x0000000bff007c0c */ /* 0x000fc6000bf05300 */
[----:B------:R-:W-:Y:S02]  /*22b80*/  IMAD R5, R13, UR9, R2 ;  /* 0x000000090d057c24 */ /* 0x000fe4000f8e0202 */
[----:B------:R-:W-:-:S04]  /*22b90*/  IMAD.MOV.U32 R2, RZ, RZ, R14 ;  /* 0x000000ffff027224 */ /* 0x000fc800078e000e */
[----:B------:R-:W-:Y:S01]  /*22ba0*/  IMAD.WIDE.U32 R2, R13, UR8, R2 ;  /* 0x000000080d027c25 */ /* 0x000fe2000f8e0002 */
[----:B------:R-:W-:-:S03]  /*22bb0*/  ULDC UR8, c[0x0][0x618] ;  /* 0x0001860000087ab9 */ /* 0x000fc60000000800 */
[----:B------:R-:W-:-:S05]  /*22bc0*/  IMAD.IADD R3, R3, 0x1, R5 ;  /* 0x0000000103037824 */ /* 0x000fca00078e0205 */
[--C-:B------:R-:W-:Y:S02]  /*22bd0*/  SHF.R.U64 R12, R2, UR8, R3.reuse ;  /* 0x00000008020c7c19 */ /* 0x100fe40008001203 */
[----:B------:R-:W-:Y:S01]  /*22be0*/  SHF.R.U32.HI R3, RZ, UR8, R3 ;  /* 0x00000008ff037c19 */ /* 0x000fe20008011603 */
[----:B------:R-:W-:-:S03]  /*22bf0*/  ULDC UR8, c[0x0][0x608] ;  /* 0x0001820000087ab9 */ /* 0x000fc60000000800 */
[--C-:B------:R-:W-:Y:S02]  /*22c00*/  SHF.R.U32.HI R2, RZ, UR8, R3.reuse ;  /* 0x00000008ff027c19 */ /* 0x100fe40008011603 */
[----:B------:R-:W-:Y:S01]  /*22c10*/  SHF.R.U64 R13, R12, UR8, R3 ;  /* 0x000000080c0d7c19 */ /* 0x000fe20008001203 */
[----:B------:R-:W-:Y:S02]  /*22c20*/  ULDC UR8, c[0x0][0x658] ;  /* 0x0001960000087ab9 */ /* 0x000fe40000000800 */
[--C-:B------:R-:W-:Y:S02]  /*22c30*/  SHF.R.U32.HI R15, RZ, UR8, R2.reuse ;  /* 0x00000008ff0f7c19 */ /* 0x100fe40008011602 */
[----:B------:R-:W-:-:S03]  /*22c40*/  SHF.R.U64 R14, R13, UR8, R2 ;  /* 0x000000080d0e7c19 */ /* 0x000fc60008001202 */
[----:B------:R-:W-:Y:S01]  /*22c50*/  IMAD.MOV.U32 R3, RZ, RZ, R15 ;  /* 0x000000ffff037224 */ /* 0x000fe200078e000f */
[----:B------:R-:W-:Y:S01]  /*22c60*/  MOV R2, R14 ;  /* 0x0000000e00027202 */ /* 0x000fe20000000f00 */
[----:B------:R-:W-:Y:S06]  /*22c70*/  @!P0 BRA `(.L_x_560) ;  /* 0x0000000000288947 */ /* 0x000fec0003800000 */
[----:B------:R-:W-:Y:S02]  /*22c80*/  ULDC UR8, c[0x0][0x64c] ;  /* 0x0001930000087ab9 */ /* 0x000fe40000000800 */
[----:B------:R-:W-:-:S05]  /*22c90*/  IADD3 R3, P0, R14, UR8, RZ ;  /* 0x000000080e037c10 */ /* 0x000fca000ff1e0ff */
[----:B------:R-:W-:-:S04]  /*22ca0*/  IMAD.X R15, RZ, RZ, R15, P0 ;  /* 0x000000ffff0f7224 */ /* 0x000fc800000e060f */
[----:B------:R-:W-:-:S04]  /*22cb0*/  IMAD.WIDE.U32 R4, R15, UR10, RZ ;  /* 0x0000000a0f047c25 */ /* 0x000fc8000f8e00ff */
[----:B------:R-:W-:-:S04]  /*22cc0*/  IMAD.WIDE.U32 R4, P0, R3, UR11, R4 ;  /* 0x0000000b03047c25 */ /* 0x000fc8000f800004 */
[----:B------:R-:W-:Y:S01]  /*22cd0*/  IMAD.WIDE.U32 R2, R3, UR10, RZ ;  /* 0x0000000a03027c25 */ /* 0x000fe2000f8e00ff */
[----:B------:R-:W-:-:S04]  /*22ce0*/  MOV R2, R5 ;  /* 0x0000000500027202 */ /* 0x000fc80000000f00 */
[----:B------:R-:W-:Y:S01]  /*22cf0*/  IADD3 RZ, P1, R3, R4, RZ ;  /* 0x0000000403ff7210 */ /* 0x000fe20007f3e0ff */
[----:B------:R-:W-:-:S04]  /*22d00*/  IMAD.X R3, RZ, RZ, RZ, P0 ;  /* 0x000000ffff037224 */ /* 0x000fc800000e06ff */
[----:B------:R-:W-:-:S08]  /*22d10*/  IMAD.WIDE.U32.X R2, R15, UR11, R2, P1 ;  /* 0x0000000b0f027c25 */ /* 0x000fd000088e0402 */
.L_x_560:
[----:B------:R-:W-:Y:S01]  /*22d20*/  ULDC UR8, c[0x0][0x648] ;  /* 0x0001920000087ab9 */ /* 0x000fe20000000800 */
[----:B------:R-:W-:Y:S01]  /*22d30*/  LOP3.LUT R13, R13, UR6, RZ, 0xc0, !PT ;  /* 0x000000060d0d7c12 */ /* 0x000fe2000f8ec0ff */
[----:B------:R-:W-:Y:S01]  /*22d40*/  UISETP.NE.AND UP0, UPT, UR39, URZ, UPT ;  /* 0x0000003f2700728c */ /* 0x000fe2000bf05270 */
[----:B------:R-:W-:Y:S01]  /*22d50*/  SHF.R.U64 R2, R2, UR8, R3 ;  /* 0x0000000802027c19 */ /* 0x000fe20008001203 */
[----:B------:R-:W-:Y:S01]  /*22d60*/  ULDC UR8, c[0x0][0x638] ;  /* 0x00018e0000087ab9 */ /* 0x000fe20000000800 */
[----:B------:R-:W-:Y:S01]  /*22d70*/  LOP3.LUT R5, R12, UR4, RZ, 0xc0, !PT ;  /* 0x000000040c057c12 */ /* 0x000fe2000f8ec0ff */
[----:B------:R-:W-:Y:S02]  /*22d80*/  IMAD.MOV.U32 R4, RZ, RZ, 0x1 ;  /* 0x00000001ff047424 */ /* 0x000fe400078e00ff */
[----:B------:R-:W-:Y:S01]  /*22d90*/  IMAD.MOV R3, RZ, RZ, -R2 ;  /* 0x000000ffff037224 */ /* 0x000fe200078e0a02 */
[----:B------:R-:W-:Y:S01]  /*22da0*/  PLOP3.LUT P0, PT, PT, PT, UP0, 0x40, 0x0 ;  /* 0x000000000000781c */ /* 0x000fe20003f0e808 */
[----:B------:R-:W-:Y:S01]  /*22db0*/  IMAD R13, R2, UR5, R13 ;  /* 0x00000005020d7c24 */ /* 0x000fe2000f8e020d */
[----:B------:R-:W-:Y:S01]  /*22dc0*/  PLOP3.LUT P1, PT, PT, PT, UP0, 0x40, 0x0 ;  /* 0x000000000000781c */ /* 0x000fe20003f2e808 */
[----:B------:R-:W-:Y:S01]  /*22dd0*/  IMAD R14, R3, UR8, R14 ;  /* 0x00000008030e7c24 */ /* 0x000fe2000f8e020e */
[----:B------:R-:W-:-:S02]  /*22de0*/  ULDC UR8, c[0x0][0x610] ;  /* 0x0001840000087ab9 */ /* 0x000fc40000000800 */
[----:B------:R-:W-:Y:S01]  /*22df0*/  IMAD R8, R13, UR8, R8 ;  /* 0x000000080d087c24 */ /* 0x000fe2000f8e0208 */
[----:B------:R-:W-:Y:S02]  /*22e00*/  ULDC UR8, c[0x0][0x600] ;  /* 0x0001800000087ab9 */ /* 0x000fe40000000800 */
[----:B------:R-:W-:-:S05]  /*22e10*/  IMAD R5, R14, UR8, R5 ;  /* 0x000000080e057c24 */ /* 0x000fca000f8e0205 */
[----:B------:R-:W-:Y:S02]  /*22e20*/  SEL R3, R5, R8, P0 ;  /* 0x0000000805037207 */ /* 0x000fe40000000000 */
[----:B------:R-:W-:-:S07]  /*22e30*/  SEL R2, R8, R5, P1 ;  /* 0x0000000508027207 */ /* 0x000fce0000800000 */
.L_x_558:
[----:B------:R-:W-:Y:S05]  /*22e40*/  BSYNC B1 ;  /* 0x0000000000017941 */ /* 0x000fea0003800000 */
.L_x_557:
[----:B------:R-:W-:-:S13]  /*22e50*/  LOP3.LUT P0, RZ, R4, 0xff, RZ, 0xc0, !PT ;  /* 0x000000ff04ff7812 */ /* 0x000fda000780c0ff */
[----:B------:R-:W-:Y:S05]  /*22e60*/  @P0 BRA `(.L_x_561) ;  /* 0xfffffff000e80947 */ /* 0x000fea000383ffff */
[----:B------:R-:W-:Y:S05]  /*22e70*/  BSYNC B0 ;  /* 0x0000000000007941 */ /* 0x000fea0003800000 */
.L_x_550:
[----:B------:R-:W-:-:S03]  /*22e80*/  UMOV UR8, 0xffffffff ;  /* 0xffffffff00087882 */ /* 0x000fc60000000000 */
[----:B------:R-:W-:Y:S05]  /*22e90*/  BRA.DIV UR8, `(.L_x_562) ;  /* 0x0000000208f47947 */ /* 0x000fea000b800000 */
[----:B------:R-:W-:-:S13]  /*22ea0*/  ELECT P6, URZ, PT ;  /* 0x00000000003f782f */ /* 0x000fda00038c0000 */
.L_x_575:
[----:B------:R-:W-:Y:S04]  /*22eb0*/  BSSY B0, `(.L_x_563) ;  /* 0x0000023000007945 */ /* 0x000fe80003800000 */
[----:B------:R-:W-:Y:S05]  /*22ec0*/  @!P6 BRA `(.L_x_564) ;  /* 0x000000000084e947 */ /* 0x000fea0003800000 */
[----:B------:R-:W-:-:S04]  /*22ed0*/  ULOP3.LUT UR8, UR38, 0x2, URZ, 0xfc, !UPT ;  /* 0x0000000226087892 */ /* 0x000fc8000f8efc3f */
[----:B------:R-:W-:-:S06]  /*22ee0*/  UISETP.NE.AND UP0, UPT, UR8, 0x3, UPT ;  /* 0x000000030800788c */ /* 0x000fcc000bf05270 */
[----:B------:R-:W-:-:S13]  /*22ef0*/  PLOP3.LUT P0, PT, PT, PT, UP0, 0x80, 0x0 ;  /* 0x000000000000781c */ /* 0x000fda0003f0f008 */
[----:B------:R-:W-:Y:S05]  /*22f00*/  @!P0 BRA `(.L_x_565) ;  /* 0x0000000000048947 */ /* 0x000fea0003800000 */
[----:B------:R-:W-:Y:S01]  /*22f10*/  BPT.TRAP 0x1 ;  /* 0x000000040000795c */ /* 0x000fe20000300000 */
.L_x_565:
[----:B------:R-:W0:Y:S01]  /*22f20*/  S2R R3, SR_CgaCtaId ;  /* 0x0000000000037919 */ /* 0x000e220000008800 */
[----:B------:R-:W-:Y:S02]  /*22f30*/  MOV R0, 0x400 ;  /* 0x0000040000007802 */ /* 0x000fe40000000f00 */
[----:B------:R-:W-:Y:S02]  /*22f40*/  SHF.L.U32 R2, R6, 0x1f, RZ ;  /* 0x0000001f06027819 */ /* 0x000fe400000006ff */
[----:B0-----:R-:W-:-:S04]  /*22f50*/  LEA R0, R3, R0, 0x18 ;  /* 0x0000000003007211 */ /* 0x001fc800078ec0ff */
[----:B------:R-:W-:-:S05]  /*22f60*/  IADD3 R0, R0, 0x18, RZ ;  /* 0x0000001800007810 */ /* 0x000fca0007ffe0ff */
[----:B------:R-:W-:-:S04]  /*22f70*/  IMAD R3, R7, 0x8, R0 ;  /* 0x0000000807037824 */ /* 0x000fc800078e0200 */
[----:B------:R-:W0:Y:S02]  /*22f80*/  SYNCS.PHASECHK.TRANS64.TRYWAIT P0, [R3+URZ], R2 ;  /* 0x00000002030075a7 */ /* 0x000e24000800017f */
[----:B0-----:R-:W-:Y:S05]  /*22f90*/  @!P0 BRA `(.L_x_566) ;  /* 0x0000000000d48947 */ /* 0x001fea0003800000 */
.L_x_576:
[----:B------:R-:W-:-:S05]  /*22fa0*/  VIADD R7, R7, 0x1 ;  /* 0x0000000107077836 */ /* 0x000fca0000000000 */
[----:B------:R-:W-:-:S04]  /*22fb0*/  ISETP.NE.AND P0, PT, R7, 0x3, PT ;  /* 0x000000030700780c */ /* 0x000fc80003f05270 */
[----:B0-----:R-:W-:Y:S02]  /*22fc0*/  SEL R3, RZ, 0x1, P0 ;  /* 0x00000001ff037807 */ /* 0x001fe40000000000 */
[----:B------:R-:W-:Y:S02]  /*22fd0*/  SEL R7, R7, RZ, P0 ;  /* 0x000000ff07077207 */ /* 0x000fe40000000000 */
[----:B------:R-:W-:Y:S02]  /*22fe0*/  LOP3.LUT R5, R6, R3, RZ, 0x3c, !PT ;  /* 0x0000000306057212 */ /* 0x000fe400078e3cff */
[----:B------:R-:W-:Y:S02]  /*22ff0*/  LEA R3, R7, R0, 0x3 ;  /* 0x0000000007037211 */ /* 0x000fe400078e18ff */
[----:B------:R-:W-:-:S04]  /*23000*/  SHF.L.U32 R2, R5, 0x1f, RZ ;  /* 0x0000001f05027819 */ /* 0x000fc800000006ff */
[----:B------:R-:W0:Y:S02]  /*23010*/  SYNCS.PHASECHK.TRANS64.TRYWAIT P0, [R3+URZ], R2 ;  /* 0x00000002030075a7 */ /* 0x000e24000800017f */
[----:B0-----:R-:W-:Y:S05]  /*23020*/  @!P0 BRA `(.L_x_567) ;  /* 0x0000000000c48947 */ /* 0x001fea0003800000 */
.L_x_577:
[----:B0-----:R-:W-:-:S05]  /*23030*/  VIADD R2, R7, 0x1 ;  /* 0x0000000107027836 */ /* 0x001fca0000000000 */
[----:B------:R-:W-:-:S04]  /*23040*/  ISETP.NE.AND P0, PT, R2, 0x3, PT ;  /* 0x000000030200780c */ /* 0x000fc80003f05270 */
[----:B------:R-:W-:Y:S02]  /*23050*/  SEL R4, RZ, 0x1, P0 ;  /* 0x00000001ff047807 */ /* 0x000fe40000000000 */
[----:B------:R-:W-:Y:S02]  /*23060*/  SEL R3, R2, RZ, P0 ;  /* 0x000000ff02037207 */ /* 0x000fe40000000000 */
[----:B------:R-:W-:-:S03]  /*23070*/  LOP3.LUT R4, R5, R4, RZ, 0x3c, !PT ;  /* 0x0000000405047212 */ /* 0x000fc600078e3cff */
[----:B------:R-:W-:Y:S01]  /*23080*/  IMAD R3, R3, 0x8, R0 ;  /* 0x0000000803037824 */ /* 0x000fe200078e0200 */
[----:B------:R-:W-:-:S07]  /*23090*/  SHF.L.U32 R0, R4, 0x1f, RZ ;  /* 0x0000001f04007819 */ /* 0x000fce00000006ff */
.L_x_568:
[----:B0-----:R0:W1:Y:S02]  /*230a0*/  SYNCS.PHASECHK.TRANS64.TRYWAIT P0, [R3+URZ], R0 ;  /* 0x00000000030075a7 */ /* 0x001064000800017f */
[----:B-1----:R-:W-:Y:S05]  /*230b0*/  @!P0 NANOSLEEP.SYNCS 0x989680 ;  /* 0x009896800000895d */ /* 0x002fea0003900000 */
[----:B------:R-:W1:Y:S02]  /*230c0*/  @!P0 SYNCS.PHASECHK.TRANS64 P0, [R3+URZ], R0 ;  /* 0x00000000030085a7 */ /* 0x000e64000800007f */
[----:B-1----:R-:W-:Y:S05]  /*230d0*/  @!P0 BRA `(.L_x_568) ;  /* 0xfffffffc00f08947 */ /* 0x002fea000383ffff */
.L_x_564:
[----:B------:R-:W-:Y:S05]  /*230e0*/  BSYNC B0 ;  /* 0x0000000000007941 */ /* 0x000fea0003800000 */
.L_x_563:
[----:B------:R-:W-:Y:S05]  /*230f0*/  EXIT ;  /* 0x000000000000794d */ /* 0x000fea0003800000 */
.L_x_21:
[----:B-1----:R1:W2:Y:S02]  /*23100*/  SYNCS.PHASECHK.TRANS64.TRYWAIT P1, [R4+URZ], R3 ;  /* 0x00000003040075a7 */ /* 0x0022a4000802017f */
[----:B--2---:R-:W-:Y:S05]  /*23110*/  @!P1 NANOSLEEP.SYNCS 0x989680 ;  /* 0x009896800000995d */ /* 0x004fea0003900000 */
[----:B------:R-:W2:Y:S02]  /*23120*/  @!P1 SYNCS.PHASECHK.TRANS64 P1, [R4+URZ], R3 ;  /* 0x00000003040095a7 */ /* 0x000ea4000802007f */
[----:B--2---:R-:W-:Y:S05]  /*23130*/  @!P1 BRA `(.L_x_21) ;  /* 0xfffffffc00f09947 */ /* 0x004fea000383ffff */
[----:B------:R-:W-:Y:S05]  /*23140*/  BRA `(.L_x_20) ;  /* 0xfffffde400647947 */ /* 0x000fea000383ffff */
.L_x_26:
[----:B-1----:R1:W2:Y:S02]  /*23150*/  SYNCS.PHASECHK.TRANS64.TRYWAIT P1, [R3+URZ], R4 ;  /* 0x00000004030075a7 */ /* 0x0022a4000802017f */
[----:B--2---:R-:W-:Y:S05]  /*23160*/  @!P1 NANOSLEEP.SYNCS 0x989680 ;  /* 0x009896800000995d */ /* 0x004fea0003900000 */
[----:B------:R-:W2:Y:S02]  /*23170*/  @!P1 SYNCS.PHASECHK.TRANS64 P1, [R3+URZ], R4 ;  /* 0x00000004030095a7 */ /* 0x000ea4000802007f */
[----:B--2---:R-:W-:Y:S05]  /*23180*/  @!P1 BRA `(.L_x_26) ;  /* 0xfffffffc00f09947 */ /* 0x004fea000383ffff */
[----:B------:R-:W-:Y:S05]  /*23190*/  BRA `(.L_x_25) ;  /* 0xfffffe5800f07947 */ /* 0x000fea000383ffff */
.L_x_551:
[----:B------:R-:W-:Y:S01]  /*231a0*/  BSSY B1, `(.L_x_569) ;  /* 0x0000006000017945 */ /* 0x000fe20003800000 */
[----:B------:R-:W-:-:S07]  /*231b0*/  MOV R15, 0xffffffff ;  /* 0xffffffff000f7802 */ /* 0x000fce0000000f00 */
[----:B------:R-:W-:Y:S05]  /*231c0*/  WARPSYNC.COLLECTIVE R15, `(.L_x_570) ;  /* 0x000000000f0c7348 */ /* 0x000fea0003c00000 */
[----:B------:R-:W-:Y:S02]  /*231d0*/  ELECT P6, UR62, PT ;  /* 0x00000000003e782f */ /* 0x000fe400038c0000 */
[----:B------:R-:W-:Y:S01]  /*231e0*/  MOV R14, UR62 ;  /* 0x0000003e000e7c02 */ /* 0x000fe20008000f00 */
[----:B------:R-:W-:Y:S10]  /*231f0*/  ENDCOLLECTIVE ;  /* 0x000000000000791b */ /* 0x000ff40003800000 */
.L_x_570:
[----:B------:R-:W-:Y:S05]  /*23200*/  BSYNC B1 ;  /* 0x0000000000017941 */ /* 0x000fea0003800000 */
.L_x_569:
[----:B------:R-:W-:Y:S05]  /*23210*/  BRA `(.L_x_571) ;  /* 0xfffffff000087947 */ /* 0x000fea000383ffff */
.L_x_554:
[----:B0-----:R0:W1:Y:S02]  /*23220*/  SYNCS.PHASECHK.TRANS64.TRYWAIT P0, [R15+URZ+0x18], R14 ;  /* 0x0000180e0f0075a7 */ /* 0x001064000800017f */
[----:B-1----:R-:W-:Y:S05]  /*23230*/  @!P0 NANOSLEEP.SYNCS 0x989680 ;  /* 0x009896800000895d */ /* 0x002fea0003900000 */
[----:B------:R-:W1:Y:S02]  /*23240*/  @!P0 SYNCS.PHASECHK.TRANS64 P0, [R15+URZ+0x18], R14 ;  /* 0x0000180e0f0085a7 */ /* 0x000e64000800007f */
[----:B-1----:R-:W-:Y:S05]  /*23250*/  @!P0 BRA `(.L_x_554) ;  /* 0xfffffffc00f08947 */ /* 0x002fea000383ffff */
[----:B------:R-:W-:Y:S05]  /*23260*/  BRA `(.L_x_572) ;  /* 0xfffffff000387947 */ /* 0x000fea000383ffff */
.L_x_562:
[----:B------:R-:W-:Y:S01]  /*23270*/  BSSY B0, `(.L_x_573) ;  /* 0x0000006000007945 */ /* 0x000fe20003800000 */
[----:B------:R-:W-:-:S07]  /*23280*/  IMAD.MOV.U32 R15, RZ, RZ, -0x1 ;  /* 0xffffffffff0f7424 */ /* 0x000fce00078e00ff */
[----:B------:R-:W-:Y:S05]  /*23290*/  WARPSYNC.COLLECTIVE R15, `(.L_x_574) ;  /* 0x000000000f0c7348 */ /* 0x000fea0003c00000 */
[----:B------:R-:W-:Y:S02]  /*232a0*/  ELECT P6, UR62, PT ;  /* 0x00000000003e782f */ /* 0x000fe400038c0000 */
[----:B------:R-:W-:Y:S01]  /*232b0*/  MOV R14, UR62 ;  /* 0x0000003e000e7c02 */ /* 0x000fe20008000f00 */
[----:B------:R-:W-:Y:S10]  /*232c0*/  ENDCOLLECTIVE ;  /* 0x000000000000791b */ /* 0x000ff40003800000 */
.L_x_574:
[----:B------:R-:W-:Y:S05]  /*232d0*/  BSYNC B0 ;  /* 0x0000000000007941 */ /* 0x000fea0003800000 */
.L_x_573:
[----:B------:R-:W-:Y:S05]  /*232e0*/  BRA `(.L_x_575) ;  /* 0xfffffff800f07947 */ /* 0x000fea000383ffff */
.L_x_566:
[----:B0-----:R0:W1:Y:S02]  /*232f0*/  SYNCS.PHASECHK.TRANS64.TRYWAIT P0, [R3+URZ], R2 ;  /* 0x00000002030075a7 */ /* 0x001064000800017f */
[----:B-1----:R-:W-:Y:S05]  /*23300*/  @!P0 NANOSLEEP.SYNCS 0x989680 ;  /* 0x009896800000895d */ /* 0x002fea0003900000 */
[----:B------:R-:W1:Y:S02]  /*23310*/  @!P0 SYNCS.PHASECHK.TRANS64 P0, [R3+URZ], R2 ;  /* 0x00000002030085a7 */ /* 0x000e64000800007f */
[----:B-1----:R-:W-:Y:S05]  /*23320*/  @!P0 BRA `(.L_x_566) ;  /* 0xfffffffc00f08947 */ /* 0x002fea000383ffff */
[----:B------:R-:W-:Y:S05]  /*23330*/  BRA `(.L_x_576) ;  /* 0xfffffffc00187947 */ /* 0x000fea000383ffff */
.L_x_567:
[----:B0-----:R0:W1:Y:S02]  /*23340*/  SYNCS.PHASECHK.TRANS64.TRYWAIT P0, [R3+URZ], R2 ;  /* 0x00000002030075a7 */ /* 0x001064000800017f */
[----:B-1----:R-:W-:Y:S05]  /*23350*/  @!P0 NANOSLEEP.SYNCS 0x989680 ;  /* 0x009896800000895d */ /* 0x002fea0003900000 */
[----:B------:R-:W1:Y:S02]  /*23360*/  @!P0 SYNCS.PHASECHK.TRANS64 P0, [R3+URZ], R2 ;  /* 0x00000002030085a7 */ /* 0x000e64000800007f */
[----:B-1----:R-:W-:Y:S05]  /*23370*/  @!P0 BRA `(.L_x_567) ;  /* 0xfffffffc00f08947 */ /* 0x002fea000383ffff */
[----:B------:R-:W-:Y:S05]  /*23380*/  BRA `(.L_x_577) ;  /* 0xfffffffc00287947 */ /* 0x000fea000383ffff */
.L_x_578:
[----:B------:R-:W-:-:S00]  /*23390*/  BRA `(.L_x_578) ;  /* 0xfffffffc00fc7947 */ /* 0x000fc0000383ffff */
[----:B------:R-:W-:-:S00]  /*233a0*/  NOP ;  /* 0x0000000000007918 */ /* 0x000fc00000000000 */
        /* <DEDUP_REMOVED lines=13> */
.L_x_579:


//--------------------- .nv.global.init           --------------------------
	.section	.nv.global.init,"aw",@progbits
.nv.global.init:
	.type		$str$22,@object
	.size		$str$22,($str$23 - $str$22)
$str$22:
        /*0000*/ 	.byte	0x6b, 0x5f, 0x74, 0x69, 0x6c, 0x65, 0x5f, 0x63, 0x6f, 0x75, 0x6e, 0x74, 0x20, 0x3e, 0x3d, 0x20
        /*0010*/ 	.byte	0x31, 0x00
	.type		$str$23,@object
	.size		$str$23,(__unnamed_1 - $str$23)
$str$23:
        /*0012*/ 	.byte	0x2f, 0x74, 0x6d, 0x70, 0x2f, 0x63, 0x75, 0x74, 0x6c, 0x61, 0x73, 0x73, 0x5f, 0x73, 0x77, 0x65
        /*0022*/ 	.byte	0x65, 0x70, 0x5f, 0x73, 0x72, 0x63, 0x2f, 0x69, 0x6e, 0x63, 0x6c, 0x75, 0x64, 0x65, 0x2f, 0x63
        /*0032*/ 	.byte	0x75, 0x74, 0x6c, 0x61, 0x73, 0x73, 0x2f, 0x67, 0x65, 0x6d, 0x6d, 0x2f, 0x63, 0x6f, 0x6c, 0x6c
        /*0042*/ 	.byte	0x65, 0x63, 0x74, 0x69, 0x76, 0x65, 0x2f, 0x73, 0x6d, 0x39, 0x30, 0x5f, 0x6d, 0x6d, 0x61, 0x5f
        /*0052*/ 	.byte	0x74, 0x6d, 0x61, 0x5f, 0x67, 0x6d, 0x6d, 0x61, 0x5f, 0x73, 0x73, 0x5f, 0x77, 0x61, 0x72, 0x70
        /*0062*/ 	.byte	0x73, 0x70, 0x65, 0x63, 0x69, 0x61, 0x6c, 0x69, 0x7a, 0x65, 0x64, 0x2e, 0x68, 0x70, 0x70, 0x00
	.type		__unnamed_1,@object
	.size		__unnamed_1,(.L_0 - __unnamed_1)
__unnamed_1:
        /* <DEDUP_REMOVED lines=179> */
.L_0:


//--------------------- .nv.shared._ZN7cutlass13device_kernelINS_4gemm6kernel13GemmUniversalIN4cute5tupleIJiiiiEEENS1_10collective13CollectiveMmaINS1_34MainloopSm90TmaGmmaWarpSpecializedILi3ENS5_IJNS4_1CILi2EEENSA_ILi1EEESC_EEENS1_35KernelTmaWarpSpecializedCooperativeEEENS5_IJNSA_ILi256EEESG_NSA_ILi64EEEEEENS_10tfloat32_tENS5_IJlSC_lEEESJ_SK_NS4_8TiledMMAINS4_8MMA_AtomIJNS4_4SM904GMMA30MMA_64x256x8_F32TF32TF32_SS_TNILNSO_7ScaleInE1ELSQ_1EEEEEENS4_6LayoutISD_NS5_IJSC_NSA_ILi0EEESU_EEEEENS5_IJNS4_10UnderscoreESX_SX_EEEEENS4_13SM90_TMA_LOADENS4_14ComposedLayoutINS4_7SwizzleILi3ELi4ELi3EEENS4_18smem_ptr_flag_bitsILi32EEENST_INS5_IJNSA_ILi8EEENSA_ILi32EEEEEENS5_IJS17_SC_EEEEEEEvNS4_8identityENS4_23SM90_TMA_LOAD_MULTICASTES1B_vS1C_EENS_8epilogue10collective6detail29Sm90TmaWarpSpecializedAdapterINS1G_15DefaultEpilogueISJ_SK_SK_NS1F_6thread17LinearCombinationISJ_Li1EffLNS1K_9ScaleType4KindE0ELNS_15FloatRoundStyleE2ESJ_EENS1_15EpilogueDefaultEEEEEvvEEEEvNT_6ParamsE --------------------------
	.section	.nv.shared._ZN7cutlass13device_kernelINS_4gemm6kernel13GemmUniversalIN4cute5tupleIJiiiiEEENS1_10collective13CollectiveMmaINS1_34MainloopSm90TmaGmmaWarpSpecializedILi3ENS5_IJNS4_1CILi2EEENSA_ILi1EEESC_EEENS1_35KernelTmaWarpSpecializedCooperativeEEENS5_IJNSA_ILi256EEESG_NSA_ILi64EEEEEENS_10tfloat32_tENS5_IJlSC_lEEESJ_SK_NS4_8TiledMMAINS4_8MMA_AtomIJNS4_4SM904GMMA30MMA_64x256x8_F32TF32TF32_SS_TNILNSO_7ScaleInE1ELSQ_1EEEEEENS4_6LayoutISD_NS5_IJSC_NSA_ILi0EEESU_EEEEENS5_IJNS4_10UnderscoreESX_SX_EEEEENS4_13SM90_TMA_LOADENS4_14ComposedLayoutINS4_7SwizzleILi3ELi4ELi3EEENS4_18smem_ptr_flag_bitsILi32EEENST_INS5_IJNSA_ILi8EEENSA_ILi32EEEEEENS5_IJS17_SC_EEEEEEEvNS4_8identityENS4_23SM90_TMA_LOAD_MULTICASTES1B_vS1C_EENS_8epilogue10collective6detail29Sm90TmaWarpSpecializedAdapterINS1G_15DefaultEpilogueISJ_SK_SK_NS1F_6thread17LinearCombinationISJ_Li1EffLNS1K_9ScaleType4KindE0ELNS_15FloatRoundStyleE2ESJ_EENS1_15EpilogueDefaultEEEEEvvEEEEvNT_6ParamsE,"aw",@nobits
	.sectionflags	@""
	.align	16
	.zero		1024


//--------------------- .nv.shared.reserved.0     --------------------------
	.section	.nv.shared.reserved.0,"aw",@nobits
	.weak		__nv_reservedSMEM_offset_0_alias
	.size		__nv_reservedSMEM_offset_0_alias, 0, 0
	.other		__nv_reservedSMEM_offset_0_alias,@"STO_CUDA_RESERVED_SHARED STV_DEFAULT"
__nv_reservedSMEM_offset_0_alias:
	.zero		0


//--------------------- .nv.global                --------------------------
	.section	.nv.global,"aw",@nobits
.nv.global:
	.type		_ZN39_INTERNAL_04e7d9d5_4_k_cu_f4731ade_69274cute1_E,@object
	.size		_ZN39_INTERNAL_04e7d9d5_4_k_cu_f4731ade_69274cute1_E,(_ZN39_INTERNAL_04e7d9d5_4_k_cu_f4731ade_69274cuda3std3__45__cpo6cbeginE - _ZN39_INTERNAL_04e7d9d5_4_k_cu_f4731ade_69274cute1_E)
_ZN39_INTERNAL_04e7d9d5_4_k_cu_f4731ade_69274cute1_E:
	.zero		1
	.type		_ZN39_INTERNAL_04e7d9d5_4_k_cu_f4731ade_69274cuda3std3__45__cpo6cbeginE,@object
	.size		_ZN39_INTERNAL_04e7d9d5_4_k_cu_f4731ade_69274cuda3std3__45__cpo6cbeginE,(_ZN39_INTERNAL_04e7d9d5_4_k_cu_f4731ade_69274cuda3std3__48in_placeE - _ZN39_INTERNAL_04e7d9d5_4_k_cu_f4731ade_69274cuda3std3__45__cpo6cbeginE)
_ZN39_INTERNAL_04e7d9d5_4_k_cu_f4731ade_69274cuda3std3__45__cpo6cbeginE:
	.zero		1
	.type		_ZN39_INTERNAL_04e7d9d5_4_k_cu_f4731ade_69274cuda3std3__48in_placeE,@object
	.size		_ZN39_INTERNAL_04e7d9d5_4_k_cu_f4731ade_69274cuda3std3__48in_placeE,(_ZN39_INTERNAL_04e7d9d5_4_k_cu_f4731ade_69274cuda3std6ranges3__45__cpo9iter_moveE - _ZN39_INTERNAL_04e7d9d5_4_k_cu_f4731ade_69274cuda3std3__48in_placeE)
_ZN39_INTERNAL_04e7d9d5_4_k_cu_f4731ade_69274cuda3std3__48in_placeE:
	.zero		1
	.type		_ZN39_INTERNAL_04e7d9d5_4_k_cu_f4731ade_69274cuda3std6ranges3__45__cpo9iter_moveE,@object
	.size		_ZN39_INTERNAL_04e7d9d5_4_k_cu_f4731ade_69274cuda3std6ranges3__45__cpo9iter_moveE,(_ZN39_INTERNAL_04e7d9d5_4_k_cu_f4731ade_69274cuda3std3__45__cpo5beginE - _ZN39_INTERNAL_04e7d9d5_4_k_cu_f4731ade_69274cuda3std6ranges3__45__cpo9iter_moveE)
_ZN39_INTERNAL_04e7d9d5_4_k_cu_f4731ade_69274cuda3std6ranges3__45__cpo9iter_moveE:
	.zero		1
	.type		_ZN39_INTERNAL_04e7d9d5_4_k_cu_f4731ade_69274cuda3std3__45__cpo5beginE,@object
	.size		_ZN39_INTERNAL_04e7d9d5_4_k_cu_f4731ade_69274cuda3std3__45__cpo5beginE,(_ZN39_INTERNAL_04e7d9d5_4_k_cu_f4731ade_69274cuda3std3__441_GLOBAL__N__04e7d9d5_4_k_cu_f4731ade_69276ignoreE - _ZN39_INTERNAL_04e7d9d5_4_k_cu_f4731ade_69274cuda3std3__45__cpo5beginE)
_ZN39_INTERNAL_04e7d9d5_4_k_cu_f4731ade_69274cuda3std3__45__cpo5beginE:
	.zero		1
	.type		_ZN39_INTERNAL_04e7d9d5_4_k_cu_f4731ade_69274cuda3std3__441_GLOBAL__N__04e7d9d5_4_k_cu_f4731ade_69276ignoreE,@object
	.size		_ZN39_INTERNAL_04e7d9d5_4_k_cu_f4731ade_69274cuda3std3__441_GLOBAL__N__04e7d9d5_4_k_cu_f4731ade_69276ignoreE,(_ZN39_INTERNAL_04e7d9d5_4_k_cu_f4731ade_69274cute7productE - _ZN39_INTERNAL_04e7d9d5_4_k_cu_f4731ade_69274cuda3std3__441_GLOBAL__N__04e7d9d5_4_k_cu_f4731ade_69276ignoreE)
_ZN39_INTERNAL_04e7d9d5_4_k_cu_f4731ade_69274cuda3std3__441_GLOBAL__N__04e7d9d5_4_k_cu_f4731ade_69276ignoreE:
	.zero		1
	.type		_ZN39_INTERNAL_04e7d9d5_4_k_cu_f4731ade_69274cute7productE,@object
	.size		_ZN39_INTERNAL_04e7d9d5_4_k_cu_f4731ade_69274cute7productE,(_ZN39_INTERNAL_04e7d9d5_4_k_cu_f4731ade_69274cuda3std3__45__cpo3endE - _ZN39_INTERNAL_04e7d9d5_4_k_cu_f4731ade_69274cute7productE)
_ZN39_INTERNAL_04e7d9d5_4_k_cu_f4731ade_69274cute7productE:
	.zero		1
	.type		_ZN39_INTERNAL_04e7d9d5_4_k_cu_f4731ade_69274cuda3std3__45__cpo3endE,@object
	.size		_ZN39_INTERNAL_04e7d9d5_4_k_cu_f4731ade_69274cuda3std3__45__cpo3endE,(_ZN39_INTERNAL_04e7d9d5_4_k_cu_f4731ade_69274cuda3std3__419piecewise_constructE - _ZN39_INTERNAL_04e7d9d5_4_k_cu_f4731ade_69274cuda3std3__45__cpo3endE)
_ZN39_INTERNAL_04e7d9d5_4_k_cu_f4731ade_69274cuda3std3__45__cpo3endE:
	.zero		1
	.type		_ZN39_INTERNAL_04e7d9d5_4_k_cu_f4731ade_69274cuda3std3__419piecewise_constructE,@object
	.size		_ZN39_INTERNAL_04e7d9d5_4_k_cu_f4731ade_69274cuda3std3__419piecewise_constructE,(_ZN39_INTERNAL_04e7d9d5_4_k_cu_f4731ade_69274cuda3std3__45__cpo4cendE - _ZN39_INTERNAL_04e7d9d5_4_k_cu_f4731ade_69274cuda3std3__419piecewise_constructE)
_ZN39_INTERNAL_04e7d9d5_4_k_cu_f4731ade_69274cuda3std3__419piecewise_constructE:
	.zero		1
	.type		_ZN39_INTERNAL_04e7d9d5_4_k_cu_f4731ade_69274cuda3std3__45__cpo4cendE,@object
	.size		_ZN39_INTERNAL_04e7d9d5_4_k_cu_f4731ade_69274cuda3std3__45__cpo4cendE,(_ZN39_INTERNAL_04e7d9d5_4_k_cu_f4731ade_69274cuda3std6ranges3__45__cpo4swapE - _ZN39_INTERNAL_04e7d9d5_4_k_cu_f4731ade_69274cuda3std3__45__cpo4cendE)
_ZN39_INTERNAL_04e7d9d5_4_k_cu_f4731ade_69274cuda3std3__45__cpo4cendE:
	.zero		1
	.type		_ZN39_INTERNAL_04e7d9d5_4_k_cu_f4731ade_69274cuda3std6ranges3__45__cpo4swapE,@object
	.size		_ZN39_INTERNAL_04e7d9d5_4_k_cu_f4731ade_69274cuda3std6ranges3__45__cpo4swapE,(.L_8 - _ZN39_INTERNAL_04e7d9d5_4_k_cu_f4731ade_69274cuda3std6ranges3__45__cpo4swapE)
_ZN39_INTERNAL_04e7d9d5_4_k_cu_f4731ade_69274cuda3std6ranges3__45__cpo4swapE:
	.zero		1
.L_8:


//--------------------- .nv.constant0._ZN7cutlass13device_kernelINS_4gemm6kernel13GemmUniversalIN4cute5tupleIJiiiiEEENS1_10collective13CollectiveMmaINS1_34MainloopSm90TmaGmmaWarpSpecializedILi3ENS5_IJNS4_1CILi2EEENSA_ILi1EEESC_EEENS1_35KernelTmaWarpSpecializedCooperativeEEENS5_IJNSA_ILi256EEESG_NSA_ILi64EEEEEENS_10tfloat32_tENS5_IJlSC_lEEESJ_SK_NS4_8TiledMMAINS4_8MMA_AtomIJNS4_4SM904GMMA30MMA_64x256x8_F32TF32TF32_SS_TNILNSO_7ScaleInE1ELSQ_1EEEEEENS4_6LayoutISD_NS5_IJSC_NSA_ILi0EEESU_EEEEENS5_IJNS4_10UnderscoreESX_SX_EEEEENS4_13SM90_TMA_LOADENS4_14ComposedLayoutINS4_7SwizzleILi3ELi4ELi3EEENS4_18smem_ptr_flag_bitsILi32EEENST_INS5_IJNSA_ILi8EEENSA_ILi32EEEEEENS5_IJS17_SC_EEEEEEEvNS4_8identityENS4_23SM90_TMA_LOAD_MULTICASTES1B_vS1C_EENS_8epilogue10collective6detail29Sm90TmaWarpSpecializedAdapterINS1G_15DefaultEpilogueISJ_SK_SK_NS1F_6thread17LinearCombinationISJ_Li1EffLNS1K_9ScaleType4KindE0ELNS_15FloatRoundStyleE2ESJ_EENS1_15EpilogueDefaultEEEEEvvEEEEvNT_6ParamsE --------------------------
	.section	.nv.constant0._ZN7cutlass13device_kernelINS_4gemm6kernel13GemmUniversalIN4cute5tupleIJiiiiEEENS1_10collective13CollectiveMmaINS1_34MainloopSm90TmaGmmaWarpSpecializedILi3ENS5_IJNS4_1CILi2EEENSA_ILi1EEESC_EEENS1_35KernelTmaWarpSpecializedCooperativeEEENS5_IJNSA_ILi256EEESG_NSA_ILi64EEEEEENS_10tfloat32_tENS5_IJlSC_lEEESJ_SK_NS4_8TiledMMAINS4_8MMA_AtomIJNS4_4SM904GMMA30MMA_64x256x8_F32TF32TF32_SS_TNILNSO_7ScaleInE1ELSQ_1EEEEEENS4_6LayoutISD_NS5_IJSC_NSA_ILi0EEESU_EEEEENS5_IJNS4_10UnderscoreESX_SX_EEEEENS4_13SM90_TMA_LOADENS4_14ComposedLayoutINS4_7SwizzleILi3ELi4ELi3EEENS4_18smem_ptr_flag_bitsILi32EEENST_INS5_IJNSA_ILi8EEENSA_ILi32EEEEEENS5_IJS17_SC_EEEEEEEvNS4_8identityENS4_23SM90_TMA_LOAD_MULTICASTES1B_vS1C_EENS_8epilogue10collective6detail29Sm90TmaWarpSpecializedAdapterINS1G_15DefaultEpilogueISJ_SK_SK_NS1F_6thread17LinearCombinationISJ_Li1EffLNS1K_9ScaleType4KindE0ELNS_15FloatRoundStyleE2ESJ_EENS1_15EpilogueDefaultEEEEEvvEEEEvNT_6ParamsE,"a",@progbits
	.sectionflags	@""
	.align	4
.nv.constant0._ZN7cutlass13device_kernelINS_4gemm6kernel13GemmUniversalIN4cute5tupleIJiiiiEEENS1_10collective13CollectiveMmaINS1_34MainloopSm90TmaGmmaWarpSpecializedILi3ENS5_IJNS4_1CILi2EEENSA_ILi1EEESC_EEENS1_35KernelTmaWarpSpecializedCooperativeEEENS5_IJNSA_ILi256EEESG_NSA_ILi64EEEEEENS_10tfloat32_tENS5_IJlSC_lEEESJ_SK_NS4_8TiledMMAINS4_8MMA_AtomIJNS4_4SM904GMMA30MMA_64x256x8_F32TF32TF32_SS_TNILNSO_7ScaleInE1ELSQ_1EEEEEENS4_6LayoutISD_NS5_IJSC_NSA_ILi0EEESU_EEEEENS5_IJNS4_10UnderscoreESX_SX_EEEEENS4_13SM90_TMA_LOADENS4_14ComposedLayoutINS4_7SwizzleILi3ELi4ELi3EEENS4_18smem_ptr_flag_bitsILi32EEENST_INS5_IJNSA_ILi8EEENSA_ILi32EEEEEENS5_IJS17_SC_EEEEEEEvNS4_8identityENS4_23SM90_TMA_LOAD_MULTICASTES1B_vS1C_EENS_8epilogue10collective6detail29Sm90TmaWarpSpecializedAdapterINS1G_15DefaultEpilogueISJ_SK_SK_NS1F_6thread17LinearCombinationISJ_Li1EffLNS1K_9ScaleType4KindE0ELNS_15FloatRoundStyleE2ESJ_EENS1_15EpilogueDefaultEEEEEvvEEEEvNT_6ParamsE:
	.zero		1664


//--------------------- SYMBOLS --------------------------

	.type		.nv.reservedSmem.offset0,@object
	.size		.nv.reservedSmem.offset0,0x4
	.type		__assertfail,@function
